def matmul_kernel(
    a_ptr,
    b_ptr,
    c_ptr,
    M,
    N,
    K,
    stride_am,
    stride_ak,
    stride_bk,
    stride_bn,
    stride_cm,
    stride_cn,
    BLOCK_M: tl.constexpr,
    BLOCK_N: tl.constexpr,
    BLOCK_K: tl.constexpr,
    GROUP_M: tl.constexpr,
):
    pid = tl.program_id(axis=0)
    num_pid_m = tl.cdiv(M, BLOCK_M)
    num_pid_n = tl.cdiv(N, BLOCK_N)
    num_pid_in_group = GROUP_M * num_pid_n
    group_id = pid // num_pid_in_group
    first_pid_m = group_id * GROUP_M
    group_size_m = min(num_pid_m - first_pid_m, GROUP_M)
    pid_m = first_pid_m + ((pid % num_pid_in_group) % group_size_m)
    pid_n = (pid % num_pid_in_group) // group_size_m

    offs_am = (pid_m * BLOCK_M + tl.arange(0, BLOCK_M)) % M
    offs_bn = (pid_n * BLOCK_N + tl.arange(0, BLOCK_N)) % N
    offs_k = tl.arange(0, BLOCK_K)
    a_ptrs = a_ptr + offs_am[:, None] * stride_am + offs_k[None, :] * stride_ak
    b_ptrs = b_ptr + offs_k[:, None] * stride_bk + offs_bn[None, :] * stride_bn

    acc = tl.zeros((BLOCK_M, BLOCK_N), dtype=tl.float32)
    for kk in range(0, tl.cdiv(K, BLOCK_K)):
        a = tl.load(a_ptrs, mask=offs_k[None, :] < K - kk * BLOCK_K, other=0.0)
        b = tl.load(b_ptrs, mask=offs_k[:, None] < K - kk * BLOCK_K, other=0.0)
        acc = tl.dot(a, b, acc)
        a_ptrs += BLOCK_K * stride_ak
        b_ptrs += BLOCK_K * stride_bk

    c = acc.to(c_ptr.dtype.element_ty)
    offs_cm = pid_m * BLOCK_M + tl.arange(0, BLOCK_M)
    offs_cn = pid_n * BLOCK_N + tl.arange(0, BLOCK_N)
    c_ptrs = c_ptr + offs_cm[:, None] * stride_cm + offs_cn[None, :] * stride_cn
    mask = (offs_cm[:, None] < M) & (offs_cn[None, :] < N)
    tl.store(c_ptrs, c, mask=mask)

# config = {"BLOCK_K": 64, "BLOCK_M": 256, "BLOCK_N": 64, "GROUP_M": 8, "arch": "sm_100", "dtype": "bf16", "num_ctas": 1, "num_stages": 3, "num_warps": 8}
# arch = sm_100


// ===== COMPILED SASS (sm_100a) =====

	.target	sm_100a

	.elftype	@"ET_EXEC"


//--------------------- .note.nv.tkinfo           --------------------------
	.section	.note.nv.tkinfo,"",@"SHT_NOTE"
	.sectionflags	@"SHF_NOTE_NV_TKINFO"
	.tkinfo
        /*0018*/ 	.word	0x00000081
        /*0030*/ 	.string	""
        /*0030*/ 	.string	"ptxas-blackwell"
        /*0030*/ 	.string	"Cuda compilation tools, release 12.9, V12.9.86"
        /*0030*/ 	.string	"Build cuda_12.9.r12.9/compiler.36037853_0"
        /*0030*/ 	.string	"-v  -suppress-debug-info  -lineinfo  -arch sm_100a "



//--------------------- .note.nv.cuver            --------------------------
	.section	.note.nv.cuver,"",@"SHT_NOTE"
	.sectionflags	@"SHF_NOTE_NV_CUVER"
        /*0018*/ 	.short	0x0001
        /*001a*/ 	.short	0x0064
        /*001c*/ 	.short	0x0001
        /*001e*/ 	.short	0x0000
        /*0020*/ 	.short	0x0001
        /*0022*/ 	.short	0x0000


//--------------------- .nv.info                  --------------------------
	.section	.nv.info,"",@"SHT_CUDA_INFO"
	.align	4


	//----- nvinfo : EIATTR_REGCOUNT
	.align		4
        /*0000*/ 	.byte	0x04, 0x2f
        /*0002*/ 	.short	(.L_4 - .L_3)
	.align		4
.L_3:
        /*0004*/ 	.word	index@(matmul_kernel)
        /*0008*/ 	.word	0x000000e6


	//----- nvinfo : EIATTR_FRAME_SIZE
	.align		4
.L_4:
        /*000c*/ 	.byte	0x04, 0x11
        /*000e*/ 	.short	(.L_6 - .L_5)
	.align		4
.L_5:
        /*0010*/ 	.word	index@($__internal_2_$__cuda_sm10x_tcgen05_guardrail_trap_unallocated_columns_being_dealloced)
        /*0014*/ 	.word	0x00000000


	//----- nvinfo : EIATTR_FRAME_SIZE
	.align		4
.L_6:
        /*0018*/ 	.byte	0x04, 0x11
        /*001a*/ 	.short	(.L_8 - .L_7)
	.align		4
.L_7:
        /*001c*/ 	.word	index@($__internal_1_$__cuda_sm10x_tcgen05_guardrail_trap_phase_invalid_during_alloc)
        /*0020*/ 	.word	0x00000000


	//----- nvinfo : EIATTR_FRAME_SIZE
	.align		4
.L_8:
        /*0024*/ 	.byte	0x04, 0x11
        /*0026*/ 	.short	(.L_10 - .L_9)
	.align		4
.L_9:
        /*0028*/ 	.word	index@($__internal_0_$__cuda_sm10x_tcgen05_guardrail_trap_col_being_dealloced_not_returned_by_alloc)
        /*002c*/ 	.word	0x00000000


	//----- nvinfo : EIATTR_FRAME_SIZE
	.align		4
.L_10:
        /*0030*/ 	.byte	0x04, 0x11
        /*0032*/ 	.short	(.L_12 - .L_11)
	.align		4
.L_11:
        /*0034*/ 	.word	index@(matmul_kernel)
        /*0038*/ 	.word	0x00000000


	//----- nvinfo : EIATTR_MIN_STACK_SIZE
	.align		4
.L_12:
        /*003c*/ 	.byte	0x04, 0x12
        /*003e*/ 	.short	(.L_14 - .L_13)
	.align		4
.L_13:
        /*0040*/ 	.word	index@(matmul_kernel)
        /*0044*/ 	.word	0x00000000
.L_14:


//--------------------- .nv.info.matmul_kernel    --------------------------
	.section	.nv.info.matmul_kernel,"",@"SHT_CUDA_INFO"
	.sectionflags	@""
	.align	4


	//----- nvinfo : EIATTR_CUDA_API_VERSION
	.align		4
        /*0000*/ 	.byte	0x04, 0x37
        /*0002*/ 	.short	(.L_16 - .L_15)
.L_15:
        /*0004*/ 	.word	0x00000081


	//----- nvinfo : EIATTR_KPARAM_INFO
	.align		4
.L_16:
        /*0008*/ 	.byte	0x04, 0x17
        /*000a*/ 	.short	(.L_18 - .L_17)
.L_17:
        /*000c*/ 	.word	0x00000000
        /*0010*/ 	.short	0x000d
        /*0012*/ 	.short	0x0048
        /*0014*/ 	.byte	0x00, 0xf4, 0x21, 0x00


	//----- nvinfo : EIATTR_KPARAM_INFO
	.align		4
.L_18:
        /*0018*/ 	.byte	0x04, 0x17
        /*001a*/ 	.short	(.L_20 - .L_19)
.L_19:
        /*001c*/ 	.word	0x00000000
        /*0020*/ 	.short	0x000c
        /*0022*/ 	.short	0x0040
        /*0024*/ 	.byte	0x00, 0xf4, 0x21, 0x00


	//----- nvinfo : EIATTR_KPARAM_INFO
	.align		4
.L_20:
        /*0028*/ 	.byte	0x04, 0x17
        /*002a*/ 	.short	(.L_22 - .L_21)
.L_21:
        /*002c*/ 	.word	0x00000000
        /*0030*/ 	.short	0x000b
        /*0032*/ 	.short	0x0038
        /*0034*/ 	.byte	0x00, 0xf0, 0x11, 0x00


	//----- nvinfo : EIATTR_KPARAM_INFO
	.align		4
.L_22:
        /*0038*/ 	.byte	0x04, 0x17
        /*003a*/ 	.short	(.L_24 - .L_23)
.L_23:
        /*003c*/ 	.word	0x00000000
        /*0040*/ 	.short	0x000a
        /*0042*/ 	.short	0x0034
        /*0044*/ 	.byte	0x00, 0xf0, 0x11, 0x00


	//----- nvinfo : EIATTR_KPARAM_INFO
	.align		4
.L_24:
        /*0048*/ 	.byte	0x04, 0x17
        /*004a*/ 	.short	(.L_26 - .L_25)
.L_25:
        /*004c*/ 	.word	0x00000000
        /*0050*/ 	.short	0x0009
        /*0052*/ 	.short	0x0030
        /*0054*/ 	.byte	0x00, 0xf0, 0x11, 0x00


	//----- nvinfo : EIATTR_KPARAM_INFO
	.align		4
.L_26:
        /*0058*/ 	.byte	0x04, 0x17
        /*005a*/ 	.short	(.L_28 - .L_27)
.L_27:
        /*005c*/ 	.word	0x00000000
        /*0060*/ 	.short	0x0008
        /*0062*/ 	.short	0x002c
        /*0064*/ 	.byte	0x00, 0xf0, 0x11, 0x00


	//----- nvinfo : EIATTR_KPARAM_INFO
	.align		4
.L_28:
        /*0068*/ 	.byte	0x04, 0x17
        /*006a*/ 	.short	(.L_30 - .L_29)
.L_29:
        /*006c*/ 	.word	0x00000000
        /*0070*/ 	.short	0x0007
        /*0072*/ 	.short	0x0028
        /*0074*/ 	.byte	0x00, 0xf0, 0x11, 0x00


	//----- nvinfo : EIATTR_KPARAM_INFO
	.align		4
.L_30:
        /*0078*/ 	.byte	0x04, 0x17
        /*007a*/ 	.short	(.L_32 - .L_31)
.L_31:
        /*007c*/ 	.word	0x00000000
        /*0080*/ 	.short	0x0006
        /*0082*/ 	.short	0x0024
        /*0084*/ 	.byte	0x00, 0xf0, 0x11, 0x00


	//----- nvinfo : EIATTR_KPARAM_INFO
	.align		4
.L_32:
        /*0088*/ 	.byte	0x04, 0x17
        /*008a*/ 	.short	(.L_34 - .L_33)
.L_33:
        /*008c*/ 	.word	0x00000000
        /*0090*/ 	.short	0x0005
        /*0092*/ 	.short	0x0020
        /*0094*/ 	.byte	0x00, 0xf0, 0x11, 0x00


	//----- nvinfo : EIATTR_KPARAM_INFO
	.align		4
.L_34:
        /*0098*/ 	.byte	0x04, 0x17
        /*009a*/ 	.short	(.L_36 - .L_35)
.L_35:
        /*009c*/ 	.word	0x00000000
        /*00a0*/ 	.short	0x0004
        /*00a2*/ 	.short	0x001c
        /*00a4*/ 	.byte	0x00, 0xf0, 0x11, 0x00


	//----- nvinfo : EIATTR_KPARAM_INFO
	.align		4
.L_36:
        /*00a8*/ 	.byte	0x04, 0x17
        /*00aa*/ 	.short	(.L_38 - .L_37)
.L_37:
        /*00ac*/ 	.word	0x00000000
        /*00b0*/ 	.short	0x0003
        /*00b2*/ 	.short	0x0018
        /*00b4*/ 	.byte	0x00, 0xf0, 0x11, 0x00


	//----- nvinfo : EIATTR_KPARAM_INFO
	.align		4
.L_38:
        /*00b8*/ 	.byte	0x04, 0x17
        /*00ba*/ 	.short	(.L_40 - .L_39)
.L_39:
        /*00bc*/ 	.word	0x00000000
        /*00c0*/ 	.short	0x0002
        /*00c2*/ 	.short	0x0010
        /*00c4*/ 	.byte	0x00, 0xf4, 0x21, 0x00


	//----- nvinfo : EIATTR_KPARAM_INFO
	.align		4
.L_40:
        /*00c8*/ 	.byte	0x04, 0x17
        /*00ca*/ 	.short	(.L_42 - .L_41)
.L_41:
        /*00cc*/ 	.word	0x00000000
        /*00d0*/ 	.short	0x0001
        /*00d2*/ 	.short	0x0008
        /*00d4*/ 	.byte	0x00, 0xf4, 0x21, 0x00


	//----- nvinfo : EIATTR_KPARAM_INFO
	.align		4
.L_42:
        /*00d8*/ 	.byte	0x04, 0x17
        /*00da*/ 	.short	(.L_44 - .L_43)
.L_43:
        /*00dc*/ 	.word	0x00000000
        /*00e0*/ 	.short	0x0000
        /*00e2*/ 	.short	0x0000
        /*00e4*/ 	.byte	0x00, 0xf4, 0x21, 0x00


	//----- nvinfo : EIATTR_AT_ENTRY_FRAGMENTS
	.align		4
.L_44:
        /*00e8*/ 	.byte	0x04, 0x4f
        /*00ea*/ 	.short	(.L_46 - .L_45)


	//   ....[0]....
.L_45:
        /*00ec*/ 	.word	0x00000004


	//----- nvinfo : EIATTR_RESERVED_SMEM_USED
	.align		4
.L_46:
        /*00f0*/ 	.byte	0x01, 0x41
	.zero		2


	//----- nvinfo : EIATTR_SPARSE_MMA_MASK
	.align		4
        /*00f4*/ 	.byte	0x03, 0x50
        /*00f6*/ 	.short	0x0000


	//----- nvinfo : EIATTR_TCGEN05_1CTA_USED
	.align		4
        /*00f8*/ 	.byte	0x01, 0x51
	.zero		2


	//----- nvinfo : EIATTR_MAXREG_COUNT
	.align		4
        /*00fc*/ 	.byte	0x03, 0x1b
        /*00fe*/ 	.short	0x00ff


	//----- nvinfo : EIATTR_NUM_BARRIERS
	.align		4
        /*0100*/ 	.byte	0x02, 0x4c
        /*0102*/ 	.byte	0x01
	.zero		1


	//----- nvinfo : EIATTR_INT_WARP_WIDE_INSTR_OFFSETS
	.align		4
        /*0104*/ 	.byte	0x04, 0x31
        /*0106*/ 	.short	(.L_48 - .L_47)


	//   ....[0]....
.L_47:
        /*0108*/ 	.word	0x000010b0


	//   ....[1]....
        /*010c*/ 	.word	0x000010e0


	//   ....[2]....
        /*0110*/ 	.word	0x00004610


	//   ....[3]....
        /*0114*/ 	.word	0x00009aa0


	//   ....[4]....
        /*0118*/ 	.word	0x00009af0


	//----- nvinfo : EIATTR_COOP_GROUP_MASK_REGIDS
	.align		4
.L_48:
        /*011c*/ 	.byte	0x04, 0x29
        /*011e*/ 	.short	(.L_50 - .L_49)


	//   ....[0]....
.L_49:
        /*0120*/ 	.word	0xffffffff


	//   ....[1]....
        /*0124*/ 	.word	0xffffffff


	//   ....[2]....
        /*0128*/ 	.word	0xffffffff


	//   ....[3]....
        /*012c*/ 	.word	0xffffffff


	//----- nvinfo : EIATTR_COOP_GROUP_INSTR_OFFSETS
	.align		4
.L_50:
        /*0130*/ 	.byte	0x04, 0x28
        /*0132*/ 	.short	(.L_52 - .L_51)


	//   ....[0]....
.L_51:
        /*0134*/ 	.word	0x00000070


	//   ....[1]....
        /*0138*/ 	.word	0x00000330


	//   ....[2]....
        /*013c*/ 	.word	0x00009930


	//   ....[3]....
        /*0140*/ 	.word	0x00009ba0


	//----- nvinfo : EIATTR_VRC_CTA_INIT_COUNT
	.align		4
.L_52:
        /*0144*/ 	.byte	0x02, 0x4a
        /*0146*/ 	.byte	0x80
	.zero		1


	//----- nvinfo : EIATTR_MBARRIER_INSTR_OFFSETS
	.align		4
        /*0148*/ 	.byte	0x04, 0x39
        /*014a*/ 	.short	(.L_54 - .L_53)


	//   ....[0]....
.L_53:
        /*014c*/ 	.word	0x000011e0
        /*0150*/ 	.word	0x000000ff
        /*0154*/ 	.word	0x00000000
        /*0158*/ 	.short	0x0100
        /*015a*/ 	.byte	0x06
	.zero		1


	//   ....[1]....
        /*015c*/ 	.word	0x00004670
        /*0160*/ 	.word	0x000000ff
        /*0164*/ 	.word	0x00004008
        /*0168*/ 	.short	0x0100
        /*016a*/ 	.byte	0x09
	.zero		1


	//   ....[2]....
        /*016c*/ 	.word	0x000071b0
        /*0170*/ 	.word	0x000000ff
        /*0174*/ 	.word	0x00000000
        /*0178*/ 	.short	0x010a
        /*017a*/ 	.byte	0x06
	.zero		1


	//   ....[3]....
        /*017c*/ 	.word	0x00007c50
        /*0180*/ 	.word	0x000000ff
        /*0184*/ 	.word	0x00000000
        /*0188*/ 	.short	0x010a
        /*018a*/ 	.byte	0x06
	.zero		1


	//   ....[4]....
        /*018c*/ 	.word	0x00007db0
        /*0190*/ 	.word	0x000000ff
        /*0194*/ 	.word	0x00004000
        /*0198*/ 	.short	0x0108
        /*019a*/ 	.byte	0x09
	.zero		1


	//   ....[5]....
        /*019c*/ 	.word	0x00007e10
        /*01a0*/ 	.word	0x000000ff
        /*01a4*/ 	.word	0x00004008
        /*01a8*/ 	.short	0x0108
        /*01aa*/ 	.byte	0x09
	.zero		1


	//   ....[6]....
        /*01ac*/ 	.word	0x00009bc0
        /*01b0*/ 	.word	0x000000ff
        /*01b4*/ 	.word	0x00000000
        /*01b8*/ 	.short	0x010a
        /*01ba*/ 	.byte	0x06
	.zero		1


	//   ....[7]....
        /*01bc*/ 	.word	0x00009bf0
        /*01c0*/ 	.word	0x000000ff
        /*01c4*/ 	.word	0x00000000
        /*01c8*/ 	.short	0x010a
        /*01ca*/ 	.byte	0x06
	.zero		1


	//----- nvinfo : EIATTR_NUM_MBARRIERS
	.align		4
.L_54:
        /*01cc*/ 	.byte	0x03, 0x38
        /*01ce*/ 	.short	0x0002


	//----- nvinfo : EIATTR_EXIT_INSTR_OFFSETS
	.align		4
        /*01d0*/ 	.byte	0x04, 0x1c
        /*01d2*/ 	.short	(.L_56 - .L_55)


	//   ....[0]....
.L_55:
        /*01d4*/ 	.word	0x00009bb0


	//----- nvinfo : EIATTR_REQNTID
	.align		4
.L_56:
        /*01d8*/ 	.byte	0x04, 0x10
        /*01da*/ 	.short	(.L_58 - .L_57)
.L_57:
        /*01dc*/ 	.word	0x00000100
        /*01e0*/ 	.word	0x00000001
        /*01e4*/ 	.word	0x00000001


	//----- nvinfo : EIATTR_CRS_STACK_SIZE
	.align		4
.L_58:
        /*01e8*/ 	.byte	0x04, 0x1e
        /*01ea*/ 	.short	(.L_60 - .L_59)
.L_59:
        /*01ec*/ 	.word	0x00000000


	//----- nvinfo : EIATTR_CBANK_PARAM_SIZE
	.align		4
.L_60:
        /*01f0*/ 	.byte	0x03, 0x19
        /*01f2*/ 	.short	0x0050


	//----- nvinfo : EIATTR_PARAM_CBANK
	.align		4
        /*01f4*/ 	.byte	0x04, 0x0a
        /*01f6*/ 	.short	(.L_62 - .L_61)
	.align		4
.L_61:
        /*01f8*/ 	.word	index@(.nv.constant0.matmul_kernel)
        /*01fc*/ 	.short	0x0380
        /*01fe*/ 	.short	0x0050


	//----- nvinfo : EIATTR_SW_WAR
	.align		4
.L_62:
        /*0200*/ 	.byte	0x04, 0x36
        /*0202*/ 	.short	(.L_64 - .L_63)
.L_63:
        /*0204*/ 	.word	0x00000008
.L_64:


//--------------------- .nv.compat                --------------------------
	.section	.nv.compat,"",@"SHT_CUDA_COMPAT_INFO"
	.align	4
        /*0000*/ 	.byte	0x02, 0x02, 0x02, 0x00, 0x02, 0x05, 0x05, 0x00, 0x02, 0x03, 0x00, 0x00, 0x02, 0x06, 0x01, 0x00


//--------------------- .nv.callgraph             --------------------------
	.section	.nv.callgraph,"",@"SHT_CUDA_CALLGRAPH"
	.align	4
	.sectionentsize	8
	.align		4
        /*0000*/ 	.word	0x00000000
	.align		4
        /*0004*/ 	.word	0xffffffff
	.align		4
        /*0008*/ 	.word	0x00000000
	.align		4
        /*000c*/ 	.word	0xfffffffe
	.align		4
        /*0010*/ 	.word	0x00000000
	.align		4
        /*0014*/ 	.word	0xfffffffd
	.align		4
        /*0018*/ 	.word	0x00000000
	.align		4
        /*001c*/ 	.word	0xfffffffc


//--------------------- .text.matmul_kernel       --------------------------
	.section	.text.matmul_kernel,"ax",@progbits
	.align	128
        .global         matmul_kernel
        .type           matmul_kernel,@function
        .size           matmul_kernel,(.L_x_21 - matmul_kernel)
        .other          matmul_kernel,@"STO_CUDA_ENTRY STV_DEFAULT"
matmul_kernel:
.text.matmul_kernel:
[----:B------:R-:W0:Y:S01]  /*0000*/  LDC R1, c[0x0][0x37c] ;  /* 0x0000df00ff017b82 */ /* 0x000e220000000800 */
[----:B------:R-:W1:Y:S01]  /*0010*/  S2R R3, SR_TID.X ;  /* 0x0000000000037919 */ /* 0x000e620000002100 */
[----:B------:R-:W2:Y:S01]  /*0020*/  LDCU.64 UR22, c[0x0][0x358] ;  /* 0x00006b00ff1677ac */ /* 0x000ea20008000a00 */
[----:B-1----:R-:W-:-:S13]  /*0030*/  ISETP.GE.U32.AND P0, PT, R3, 0x20, PT ;  /* 0x000000200300780c */ /* 0x002fda0003f06070 */
[----:B------:R-:W-:Y:S02]  /*0040*/  VOTEU.ANY UP0, P0 ;  /* 0x0000000000ff7886 */ /* 0x000fe40000000100 */
[----:B0-2---:R-:W-:Y:S05]  /*0050*/  BRA.U UP0, `(.L_x_0) ;  /* 0x0000000100b87547 */ /* 0x005fea000b800000 */
[----:B------:R-:W0:Y:S01]  /*0060*/  S2UR UR6, SR_CgaCtaId ;  /* 0x00000000000679c3 */ /* 0x000e220000008800 */
[----:B------:R-:W-:Y:S01]  /*0070*/  NOP ;  /* 0x0000000000007918 */ /* 0x000fe20000000000 */
[----:B------:R-:W-:Y:S02]  /*0080*/  UMOV UR4, 0x40 ;  /* 0x0000004000047882 */ /* 0x000fe40000000000 */
[----:B0-----:R-:W-:-:S09]  /*0090*/  ULEA UR4, UR6, UR4, 0x18 ;  /* 0x0000000406047291 */ /* 0x001fd2000f8ec0ff */
[----:B------:R-:W0:Y:S01]  /*00a0*/  LDS.U8 R0, [UR4] ;  /* 0x00000004ff007984 */ /* 0x000e220008000000 */
[----:B------:R-:W-:Y:S02]  /*00b0*/  UMOV UR4, 0x400 ;  /* 0x0000040000047882 */ /* 0x000fe40000000000 */
[----:B------:R-:W-:Y:S01]  /*00c0*/  ULEA UR4, UR6, UR4, 0x18 ;  /* 0x0000000406047291 */ /* 0x000fe2000f8ec0ff */
[----:B0-----:R-:W-:-:S13]  /*00d0*/  ISETP.NE.AND P0, PT, R0, RZ, PT ;  /* 0x000000ff0000720c */ /* 0x001fda0003f05270 */
[----:B------:R-:W-:Y:S05]  /*00e0*/  @P0 BRA `(.L_x_1) ;  /* 0x00000000007c0947 */ /* 0x000fea0003800000 */
[----:B------:R-:W-:-:S13]  /*00f0*/  ELECT P0, URZ, PT ;  /* 0x0000000000ff782f */ /* 0x000fda0003800000 */
[----:B------:R-:W-:Y:S05]  /*0100*/  @!P0 BRA `(.L_x_2) ;  /* 0x0000000000848947 */ /* 0x000fea0003800000 */
[----:B------:R-:W-:Y:S01]  /*0110*/  UMOV UR5, 0x8 ;  /* 0x0000000800057882 */ /* 0x000fe20000000000 */
[----:B------:R-:W-:Y:S02]  /*0120*/  IMAD.MOV.U32 R7, RZ, RZ, 0x1 ;  /* 0x00000001ff077424 */ /* 0x000fe400078e00ff */
[----:B------:R-:W-:Y:S02]  /*0130*/  IMAD.MOV.U32 R5, RZ, RZ, 0xff ;  /* 0x000000ffff057424 */ /* 0x000fe400078e00ff */
[----:B------:R-:W-:Y:S04]  /*0140*/  DEPBAR.LE SB0, 0x36 ;  /* 0x00008d800000791a */ /* 0x000fe80000000000 */
[----:B------:R-:W0:Y:S02]  /*0150*/  UTCATOMSWS.FIND_AND_SET.ALIGN UP1, UR5, UR5 ;  /* 0x00000005000575e3 */ /* 0x000e240008020800 */
[----:B0-----:R-:W-:-:S04]  /*0160*/  PLOP3.LUT P0, PT, PT, PT, UP1, 0x80, 0x8 ;  /* 0x000000000008781c */ /* 0x001fc80003f0f018 */
[----:B------:R-:W-:-:S04]  /*0170*/  SEL R0, RZ, 0xffffffff, !P0 ;  /* 0xffffffffff007807 */ /* 0x000fc80004000000 */
[----:B------:R-:W-:Y:S01]  /*0180*/  ISETP.NE.AND P0, PT, R0, RZ, PT ;  /* 0x000000ff0000720c */ /* 0x000fe20003f05270 */
[----:B------:R-:W-:-:S12]  /*0190*/  IMAD.U32 R0, RZ, RZ, UR5 ;  /* 0x00000005ff007e24 */ /* 0x000fd8000f8e00ff */
[----:B------:R-:W-:Y:S05]  /*01a0*/  @P0 BRA `(.L_x_3) ;  /* 0x0000000000240947 */ /* 0x000fea0003800000 */
.L_x_4:
[----:B------:R-:W-:Y:S05]  /*01b0*/  NANOSLEEP 0x64 ;  /* 0x000000640000795d */ /* 0x000fea0003800000 */
[----:B------:R-:W-:-:S05]  /*01c0*/  UMOV UR5, 0x8 ;  /* 0x0000000800057882 */ /* 0x000fca0000000000 */
[----:B------:R-:W-:Y:S04]  /*01d0*/  DEPBAR.LE SB0, 0x36 ;  /* 0x00008d800000791a */ /* 0x000fe80000000000 */
[----:B------:R-:W0:Y:S02]  /*01e0*/  UTCATOMSWS.FIND_AND_SET.ALIGN UP1, UR5, UR5 ;  /* 0x00000005000575e3 */ /* 0x000e240008020800 */
[----:B0-----:R-:W-:-:S04]  /*01f0*/  PLOP3.LUT P0, PT, PT, PT, UP1, 0x80, 0x8 ;  /* 0x000000000008781c */ /* 0x001fc80003f0f018 */
[----:B------:R-:W-:-:S04]  /*0200*/  SEL R0, RZ, 0xffffffff, !P0 ;  /* 0xffffffffff007807 */ /* 0x000fc80004000000 */
[----:B------:R-:W-:Y:S01]  /*0210*/  ISETP.NE.AND P0, PT, R0, RZ, PT ;  /* 0x000000ff0000720c */ /* 0x000fe20003f05270 */
[----:B------:R-:W-:-:S12]  /*0220*/  IMAD.U32 R0, RZ, RZ, UR5 ;  /* 0x00000005ff007e24 */ /* 0x000fd8000f8e00ff */
[----:B------:R-:W-:Y:S05]  /*0230*/  @!P0 BRA `(.L_x_4) ;  /* 0xfffffffc00dc8947 */ /* 0x000fea000383ffff */
.L_x_3:
[C---:B------:R-:W-:Y:S01]  /*0240*/  VIADD R4, R0.reuse, 0x10 ;  /* 0x0000001000047836 */ /* 0x040fe20000000000 */
[----:B------:R-:W-:Y:S01]  /*0250*/  UMOV UR5, 0x50 ;  /* 0x0000005000057882 */ /* 0x000fe20000000000 */
[----:B------:R-:W-:Y:S01]  /*0260*/  SHF.L.U32 R2, R5, R0, RZ ;  /* 0x0000000005027219 */ /* 0x000fe200000006ff */
[----:B------:R-:W-:Y:S01]  /*0270*/  ULEA UR5, UR6, UR5, 0x18 ;  /* 0x0000000506057291 */ /* 0x000fe2000f8ec0ff */
[----:B------:R-:W-:Y:S01]  /*0280*/  IMAD.SHL.U32 R0, R0, 0x20, RZ ;  /* 0x0000002000007824 */ /* 0x000fe200078e00ff */
[----:B------:R-:W-:-:S04]  /*0290*/  SHF.L.U32 R5, R7, R4, RZ ;  /* 0x0000000407057219 */ /* 0x000fc800000006ff */
[----:B------:R-:W-:-:S05]  /*02a0*/  LOP3.LUT R2, R5, R2, RZ, 0xfc, !PT ;  /* 0x0000000205027212 */ /* 0x000fca00078efcff */
[----:B------:R0:W-:Y:S04]  /*02b0*/  ATOMS.OR RZ, [UR5], R2 ;  /* 0x00000002ffff798c */ /* 0x0001e8000b000005 */
[----:B------:R0:W-:Y:S01]  /*02c0*/  STS [UR4], R0 ;  /* 0x00000000ff007988 */ /* 0x0001e20008000804 */
[----:B------:R-:W-:Y:S05]  /*02d0*/  BRA `(.L_x_2) ;  /* 0x0000000000107947 */ /* 0x000fea0003800000 */
.L_x_1:
[----:B------:R-:W-:Y:S01]  /*02e0*/  IMAD.MOV.U32 R0, RZ, RZ, -0x1 ;  /* 0xffffffffff007424 */ /* 0x000fe200078e00ff */
[----:B------:R-:W-:-:S04]  /*02f0*/  MOV R4, 0x320 ;  /* 0x0000032000047802 */ /* 0x000fc80000000f00 */
[----:B------:R0:W-:Y:S03]  /*0300*/  STS [UR4], R0 ;  /* 0x00000000ff007988 */ /* 0x0001e60008000804 */
[----:B0-----:R-:W-:Y:S05]  /*0310*/  CALL.REL.NOINC `($__internal_1_$__cuda_sm10x_tcgen05_guardrail_trap_phase_invalid_during_alloc) ;  /* 0x00000098004c7944 */ /* 0x001fea0003c00000 */
.L_x_2:
[----:B------:R-:W-:Y:S05]  /*0320*/  WARPSYNC.ALL ;  /* 0x0000000000007948 */ /* 0x000fea0003800000 */
[----:B------:R-:W-:Y:S01]  /*0330*/  NOP ;  /* 0x0000000000007918 */ /* 0x000fe20000000000 */
.L_x_0:
[----:B------:R-:W1:Y:S01]  /*0340*/  LDC.64 R116, c[0x0][0x398] ;  /* 0x0000e600ff747b82 */ /* 0x000e620000000a00 */
[----:B------:R-:W2:Y:S01]  /*0350*/  S2R R7, SR_CTAID.X ;  /* 0x0000000000077919 */ /* 0x000ea20000002500 */
[----:B------:R-:W-:Y:S01]  /*0360*/  LOP3.LUT R53, R3, 0xff, RZ, 0xc0, !PT ;  /* 0x000000ff03357812 */ /* 0x000fe200078ec0ff */
[----:B------:R-:W-:Y:S01]  /*0370*/  UMOV UR9, 0x400 ;  /* 0x0000040000097882 */ /* 0x000fe20000000000 */
[----:B------:R-:W-:Y:S01]  /*0380*/  SHF.R.U32.HI R52, RZ, 0x5, R3 ;  /* 0x00000005ff347819 */ /* 0x000fe20000011603 */
[----:B------:R-:W3:Y:S01]  /*0390*/  LDCU.128 UR16, c[0x0][0x380] ;  /* 0x00007000ff1077ac */ /* 0x000ee20008000c00 */
[----:B------:R-:W-:Y:S02]  /*03a0*/  PRMT R27, RZ, 0x7610, R27 ;  /* 0x00007610ff1b7816 */ /* 0x000fe4000000001b */
[----:B------:R-:W4:Y:S01]  /*03b0*/  S2UR UR4, SR_CgaCtaId ;  /* 0x00000000000479c3 */ /* 0x000f220000008800 */
[----:B------:R-:W-:-:S07]  /*03c0*/  UMOV UR13, 0x1 ;  /* 0x00000001000d7882 */ /* 0x000fce0000000000 */
[----:B------:R-:W0:Y:S02]  /*03d0*/  LDC.64 R182, c[0x0][0x3a8] ;  /* 0x0000ea00ffb67b82 */ /* 0x000e240000000a00 */
[----:B01----:R-:W-:-:S05]  /*03e0*/  VIADD R0, R117, 0x3f ;  /* 0x0000003f75007836 */ /* 0x003fca0000000000 */
[----:B------:R-:W-:Y:S01]  /*03f0*/  SHF.R.S32.HI R5, RZ, 0x1f, R0 ;  /* 0x0000001fff057819 */ /* 0x000fe20000011400 */
[----:B----4-:R-:W-:-:S03]  /*0400*/  ULEA UR9, UR4, UR9, 0x18 ;  /* 0x0000000904097291 */ /* 0x010fc6000f8ec0ff */
[----:B------:R-:W-:Y:S02]  /*0410*/  LEA.HI R5, R5, R0, RZ, 0x6 ;  /* 0x0000000005057211 */ /* 0x000fe400078f30ff */
[----:B--2---:R-:W-:Y:S02]  /*0420*/  IABS R8, R7 ;  /* 0x0000000700087213 */ /* 0x004fe40000000000 */
[----:B------:R-:W-:-:S05]  /*0430*/  SHF.R.S32.HI R5, RZ, 0x6, R5 ;  /* 0x00000006ff057819 */ /* 0x000fca0000011405 */
[----:B------:R-:W-:-:S05]  /*0440*/  IMAD.SHL.U32 R2, R5, 0x8, RZ ;  /* 0x0000000805027824 */ /* 0x000fca00078e00ff */
[-C--:B------:R-:W-:Y:S02]  /*0450*/  IABS R9, R2.reuse ;  /* 0x0000000200097213 */ /* 0x080fe40000000000 */
[----:B------:R-:W-:Y:S02]  /*0460*/  IABS R10, R2 ;  /* 0x00000002000a7213 */ /* 0x000fe40000000000 */
[----:B------:R-:W0:Y:S08]  /*0470*/  I2F.RP R0, R9 ;  /* 0x0000000900007306 */ /* 0x000e300000209400 */
[----:B0-----:R-:W0:Y:S02]  /*0480*/  MUFU.RCP R0, R0 ;  /* 0x0000000000007308 */ /* 0x001e240000001000 */
[----:B0-----:R-:W-:-:S02]  /*0490*/  VIADD R4, R0, 0xffffffe ;  /* 0x0ffffffe00047836 */ /* 0x001fc40000000000 */
[----:B------:R-:W-:-:S04]  /*04a0*/  IMAD.MOV R0, RZ, RZ, -R10 ;  /* 0x000000ffff007224 */ /* 0x000fc800078e0a0a */
[----:B------:R0:W1:Y:S02]  /*04b0*/  F2I.FTZ.U32.TRUNC.NTZ R5, R4 ;  /* 0x0000000400057305 */ /* 0x000064000021f000 */
[----:B0-----:R-:W-:Y:S02]  /*04c0*/  IMAD.MOV.U32 R4, RZ, RZ, RZ ;  /* 0x000000ffff047224 */ /* 0x001fe400078e00ff */
[----:B-1----:R-:W-:-:S04]  /*04d0*/  IMAD.MOV R6, RZ, RZ, -R5 ;  /* 0x000000ffff067224 */ /* 0x002fc800078e0a05 */
[----:B------:R-:W-:Y:S02]  /*04e0*/  IMAD R11, R6, R9, RZ ;  /* 0x00000009060b7224 */ /* 0x000fe400078e02ff */
[----:B------:R-:W-:Y:S02]  /*04f0*/  IMAD.MOV.U32 R6, RZ, RZ, R8 ;  /* 0x000000ffff067224 */ /* 0x000fe400078e0008 */
[----:B------:R-:W-:-:S06]  /*0500*/  IMAD.HI.U32 R5, R5, R11, R4 ;  /* 0x0000000b05057227 */ /* 0x000fcc00078e0004 */
[----:B------:R-:W-:-:S04]  /*0510*/  IMAD.HI.U32 R5, R5, R6, RZ ;  /* 0x0000000605057227 */ /* 0x000fc800078e00ff */
[----:B------:R-:W-:Y:S01]  /*0520*/  IMAD R0, R5, R0, R6 ;  /* 0x0000000005007224 */ /* 0x000fe200078e0206 */
[----:B------:R-:W-:Y:S04]  /*0530*/  BAR.SYNC.DEFER_BLOCKING 0x0 ;  /* 0x0000000000007b1d */ /* 0x000fe80000010000 */
[----:B------:R-:W-:-:S13]  /*0540*/  ISETP.GT.U32.AND P1, PT, R9, R0, PT ;  /* 0x000000000900720c */ /* 0x000fda0003f24070 */
[----:B------:R-:W-:Y:S02]  /*0550*/  @!P1 IMAD.IADD R0, R0, 0x1, -R9 ;  /* 0x0000000100009824 */ /* 0x000fe400078e0a09 */
[----:B------:R-:W-:Y:S01]  /*0560*/  @!P1 VIADD R5, R5, 0x1 ;  /* 0x0000000105059836 */ /* 0x000fe20000000000 */
[----:B------:R-:W-:Y:S02]  /*0570*/  ISETP.NE.AND P1, PT, R2, RZ, PT ;  /* 0x000000ff0200720c */ /* 0x000fe40003f25270 */
[----:B------:R-:W-:Y:S02]  /*0580*/  ISETP.GE.U32.AND P0, PT, R0, R9, PT ;  /* 0x000000090000720c */ /* 0x000fe40003f06070 */
[----:B------:R-:W-:-:S04]  /*0590*/  LOP3.LUT R0, R7, R2, RZ, 0x3c, !PT ;  /* 0x0000000207007212 */ /* 0x000fc800078e3cff */
[----:B------:R-:W-:Y:S01]  /*05a0*/  ISETP.GE.AND P2, PT, R0, RZ, PT ;  /* 0x000000ff0000720c */ /* 0x000fe20003f46270 */
[----:B------:R-:W-:-:S06]  /*05b0*/  VIADD R0, R116, 0xff ;  /* 0x000000ff74007836 */ /* 0x000fcc0000000000 */
[----:B------:R-:W-:-:S04]  /*05c0*/  @P0 VIADD R5, R5, 0x1 ;  /* 0x0000000105050836 */ /* 0x000fc80000000000 */
[----:B------:R-:W-:Y:S01]  /*05d0*/  IMAD.MOV.U32 R4, RZ, RZ, R5 ;  /* 0x000000ffff047224 */ /* 0x000fe200078e0005 */
[----:B------:R-:W-:-:S03]  /*05e0*/  SHF.R.S32.HI R5, RZ, 0x1f, R0 ;  /* 0x0000001fff057819 */ /* 0x000fc60000011400 */
[----:B------:R-:W-:Y:S01]  /*05f0*/  @!P2 IMAD.MOV R4, RZ, RZ, -R4 ;  /* 0x000000ffff04a224 */ /* 0x000fe200078e0a04 */
[----:B------:R-:W-:Y:S02]  /*0600*/  @!P1 LOP3.LUT R4, RZ, R2, RZ, 0x33, !PT ;  /* 0x00000002ff049212 */ /* 0x000fe400078e33ff */
[----:B------:R-:W-:-:S03]  /*0610*/  LEA.HI R5, R5, R0, RZ, 0x8 ;  /* 0x0000000005057211 */ /* 0x000fc600078f40ff */
[----:B------:R-:W-:Y:S02]  /*0620*/  IMAD.SHL.U32 R6, R4, 0x8, RZ ;  /* 0x0000000804067824 */ /* 0x000fe400078e00ff */
[----:B------:R-:W-:-:S03]  /*0630*/  IMAD.MOV R4, RZ, RZ, -R4 ;  /* 0x000000ffff047224 */ /* 0x000fc600078e0a04 */
[----:B------:R-:W-:Y:S01]  /*0640*/  LEA.HI.SX32 R5, R5, -R6, 0x18 ;  /* 0x8000000605057211 */ /* 0x000fe200078fc2ff */
[----:B------:R-:W-:Y:S02]  /*0650*/  IMAD R8, R2, R4, R7 ;  /* 0x0000000402087224 */ /* 0x000fe400078e0207 */
[----:B------:R-:W-:Y:S01]  /*0660*/  IMAD.MOV.U32 R4, RZ, RZ, RZ ;  /* 0x000000ffff047224 */ /* 0x000fe200078e00ff */
[----:B------:R-:W-:Y:S02]  /*0670*/  VIMNMX R13, PT, PT, R5, 0x8, PT ;  /* 0x00000008050d7848 */ /* 0x000fe40003fe0100 */
[----:B------:R-:W-:Y:S02]  /*0680*/  IABS R11, R8 ;  /* 0x00000008000b7213 */ /* 0x000fe40000000000 */
[----:B------:R-:W-:-:S04]  /*0690*/  IABS R9, R13 ;  /* 0x0000000d00097213 */ /* 0x000fc80000000000 */
[----:B------:R-:W0:Y:S08]  /*06a0*/  I2F.RP R0, R9 ;  /* 0x0000000900007306 */ /* 0x000e300000209400 */
[----:B0-----:R-:W0:Y:S02]  /*06b0*/  MUFU.RCP R0, R0 ;  /* 0x0000000000007308 */ /* 0x001e240000001000 */
[----:B0-----:R-:W-:-:S06]  /*06c0*/  VIADD R5, R0, 0xffffffe ;  /* 0x0ffffffe00057836 */ /* 0x001fcc0000000000 */
[----:B------:R-:W0:Y:S02]  /*06d0*/  F2I.FTZ.U32.TRUNC.NTZ R5, R5 ;  /* 0x0000000500057305 */ /* 0x000e24000021f000 */
[----:B0-----:R-:W-:-:S04]  /*06e0*/  IMAD.MOV R10, RZ, RZ, -R5 ;  /* 0x000000ffff0a7224 */ /* 0x001fc800078e0a05 */
[----:B------:R-:W-:-:S04]  /*06f0*/  IMAD.MOV.U32 R2, RZ, RZ, R10 ;  /* 0x000000ffff027224 */ /* 0x000fc800078e000a */
[----:B------:R-:W-:Y:S01]  /*0700*/  IMAD R7, R2, R9, RZ ;  /* 0x0000000902077224 */ /* 0x000fe200078e02ff */
[----:B------:R-:W-:-:S03]  /*0710*/  IABS R2, R13 ;  /* 0x0000000d00027213 */ /* 0x000fc60000000000 */
[----:B------:R-:W-:Y:S01]  /*0720*/  IMAD.HI.U32 R4, R5, R7, R4 ;  /* 0x0000000705047227 */ /* 0x000fe200078e0004 */
[----:B------:R-:W-:-:S03]  /*0730*/  IABS R7, R116 ;  /* 0x0000007400077213 */ /* 0x000fc60000000000 */
[----:B------:R-:W-:Y:S02]  /*0740*/  IMAD.MOV R0, RZ, RZ, -R2 ;  /* 0x000000ffff007224 */ /* 0x000fe400078e0a02 */
[----:B------:R-:W-:Y:S01]  /*0750*/  IMAD.HI.U32 R4, R4, R11, RZ ;  /* 0x0000000b04047227 */ /* 0x000fe200078e00ff */
[----:B------:R-:W0:Y:S03]  /*0760*/  I2F.RP R2, R7 ;  /* 0x0000000700027306 */ /* 0x000e260000209400 */
[----:B------:R-:W-:-:S05]  /*0770*/  IMAD R0, R4, R0, R11 ;  /* 0x0000000004007224 */ /* 0x000fca00078e020b */
[----:B------:R-:W-:Y:S01]  /*0780*/  ISETP.GT.U32.AND P1, PT, R9, R0, PT ;  /* 0x000000000900720c */ /* 0x000fe20003f24070 */
[----:B0-----:R-:W0:-:S12]  /*0790*/  MUFU.RCP R2, R2 ;  /* 0x0000000200027308 */ /* 0x001e180000001000 */
[----:B------:R-:W-:Y:S02]  /*07a0*/  @!P1 IMAD.IADD R0, R0, 0x1, -R9 ;  /* 0x0000000100009824 */ /* 0x000fe400078e0a09 */
[----:B------:R-:W-:Y:S01]  /*07b0*/  @!P1 VIADD R4, R4, 0x1 ;  /* 0x0000000104049836 */ /* 0x000fe20000000000 */
[----:B------:R-:W-:Y:S02]  /*07c0*/  ISETP.NE.AND P1, PT, R13, RZ, PT ;  /* 0x000000ff0d00720c */ /* 0x000fe40003f25270 */
[----:B------:R-:W-:Y:S02]  /*07d0*/  ISETP.GE.U32.AND P0, PT, R0, R9, PT ;  /* 0x000000090000720c */ /* 0x000fe40003f06070 */
[----:B------:R-:W-:-:S04]  /*07e0*/  LOP3.LUT R0, R8, R13, RZ, 0x3c, !PT ;  /* 0x0000000d08007212 */ /* 0x000fc800078e3cff */
[----:B------:R-:W-:-:S07]  /*07f0*/  ISETP.GE.AND P2, PT, R0, RZ, PT ;  /* 0x000000ff0000720c */ /* 0x000fce0003f46270 */
[----:B------:R-:W-:-:S04]  /*0800*/  @P0 VIADD R4, R4, 0x1 ;  /* 0x0000000104040836 */ /* 0x000fc80000000000 */
[----:B------:R-:W-:Y:S02]  /*0810*/  IMAD.MOV.U32 R23, RZ, RZ, R4 ;  /* 0x000000ffff177224 */ /* 0x000fe400078e0004 */
[----:B0-----:R-:W-:Y:S02]  /*0820*/  VIADD R4, R2, 0xffffffe ;  /* 0x0ffffffe02047836 */ /* 0x001fe40000000000 */
[----:B------:R-:W-:Y:S01]  /*0830*/  @!P2 IMAD.MOV R23, RZ, RZ, -R23 ;  /* 0x000000ffff17a224 */ /* 0x000fe200078e0a17 */
[----:B------:R-:W-:Y:S01]  /*0840*/  @!P1 LOP3.LUT R23, RZ, R13, RZ, 0x33, !PT ;  /* 0x0000000dff179212 */ /* 0x000fe200078e33ff */
[----:B------:R0:W1:Y:S04]  /*0850*/  F2I.FTZ.U32.TRUNC.NTZ R5, R4 ;  /* 0x0000000400057305 */ /* 0x000068000021f000 */
[----:B------:R-:W-:-:S04]  /*0860*/  IMAD.MOV R0, RZ, RZ, -R23 ;  /* 0x000000ffff007224 */ /* 0x000fc800078e0a17 */
[----:B------:R-:W-:Y:S01]  /*0870*/  IMAD R0, R13, R0, R8 ;  /* 0x000000000d007224 */ /* 0x000fe200078e0208 */
[----:B------:R-:W-:Y:S01]  /*0880*/  IABS R8, R117 ;  /* 0x0000007500087213 */ /* 0x000fe20000000000 */
[----:B0-----:R-:W-:Y:S02]  /*0890*/  IMAD.MOV.U32 R4, RZ, RZ, RZ ;  /* 0x000000ffff047224 */ /* 0x001fe400078e00ff */
[----:B------:R-:W-:Y:S02]  /*08a0*/  IMAD.IADD R0, R6, 0x1, R0 ;  /* 0x0000000106007824 */ /* 0x000fe400078e0200 */
[----:B-1----:R-:W-:-:S04]  /*08b0*/  IMAD.MOV R2, RZ, RZ, -R5 ;  /* 0x000000ffff027224 */ /* 0x002fc800078e0a05 */
[----:B------:R-:W-:Y:S02]  /*08c0*/  IMAD.MOV.U32 R6, RZ, RZ, R2 ;  /* 0x000000ffff067224 */ /* 0x000fe400078e0002 */
[----:B------:R-:W-:Y:S02]  /*08d0*/  IMAD R2, R0, 0x100, R53 ;  /* 0x0000010000027824 */ /* 0x000fe400078e0235 */
[----:B------:R-:W-:Y:S02]  /*08e0*/  IMAD R9, R6, R7, RZ ;  /* 0x0000000706097224 */ /* 0x000fe400078e02ff */
[----:B------:R-:W0:Y:S01]  /*08f0*/  I2F.RP R6, R8 ;  /* 0x0000000800067306 */ /* 0x000e220000209400 */
[----:B------:R-:W-:Y:S01]  /*0900*/  IABS R0, R2 ;  /* 0x0000000200007213 */ /* 0x000fe20000000000 */
[----:B------:R-:W-:Y:S01]  /*0910*/  IMAD.HI.U32 R4, R5, R9, R4 ;  /* 0x0000000905047227 */ /* 0x000fe200078e0004 */
[----:B------:R-:W-:Y:S01]  /*0920*/  ISETP.GE.AND P1, PT, R2, RZ, PT ;  /* 0x000000ff0200720c */ /* 0x000fe20003f26270 */
[----:B------:R-:W1:Y:S04]  /*0930*/  LDS R9, [UR9] ;  /* 0x00000009ff097984 */ /* 0x000e680008000800 */
[----:B------:R-:W-:-:S04]  /*0940*/  IMAD.HI.U32 R4, R4, R0, RZ ;  /* 0x0000000004047227 */ /* 0x000fc800078e00ff */
[----:B------:R-:W-:Y:S01]  /*0950*/  IMAD.MOV R4, RZ, RZ, -R4 ;  /* 0x000000ffff047224 */ /* 0x000fe200078e0a04 */
[----:B0-----:R-:W0:Y:S03]  /*0960*/  MUFU.RCP R6, R6 ;  /* 0x0000000600067308 */ /* 0x001e260000001000 */
[C---:B------:R-:W-:Y:S02]  /*0970*/  IMAD R0, R7.reuse, R4, R0 ;  /* 0x0000000407007224 */ /* 0x040fe400078e0200 */
[----:B------:R-:W2:Y:S08]  /*0980*/  LDC.64 R4, c[0x0][0x3a0] ;  /* 0x0000e800ff047b82 */ /* 0x000eb00000000a00 */
[----:B------:R-:W-:Y:S01]  /*0990*/  BAR.SYNC.DEFER_BLOCKING 0x0 ;  /* 0x0000000000007b1d */ /* 0x000fe20000010000 */
[----:B------:R-:W-:Y:S01]  /*09a0*/  ISETP.GT.U32.AND P0, PT, R7, R0, PT ;  /* 0x000000000700720c */ /* 0x000fe20003f04070 */
[----:B0-----:R-:W-:Y:S01]  /*09b0*/  VIADD R12, R6, 0xffffffe ;  /* 0x0ffffffe060c7836 */ /* 0x001fe20000000000 */
[----:B------:R-:W-:-:S11]  /*09c0*/  LOP3.LUT R6, R52, 0x4, RZ, 0xc0, !PT ;  /* 0x0000000434067812 */ /* 0x000fd600078ec0ff */
[----:B------:R-:W-:Y:S01]  /*09d0*/  @!P0 IMAD.IADD R0, R0, 0x1, -R7 ;  /* 0x0000000100008824 */ /* 0x000fe200078e0a07 */
[----:B------:R0:W4:Y:S01]  /*09e0*/  F2I.FTZ.U32.TRUNC.NTZ R13, R12 ;  /* 0x0000000c000d7305 */ /* 0x000122000021f000 */
[----:B------:R-:W-:-:S03]  /*09f0*/  R2UR UR12, R6 ;  /* 0x00000000060c72ca */ /* 0x000fc600000e0000 */
[----:B------:R-:W-:Y:S01]  /*0a00*/  ISETP.GT.U32.AND P0, PT, R7, R0, PT ;  /* 0x000000000700720c */ /* 0x000fe20003f04070 */
[----:B--2---:R-:W-:Y:S01]  /*0a10*/  VIADD R6, R4, 0xfffffffd ;  /* 0xfffffffd04067836 */ /* 0x004fe20000000000 */
[----:B-1----:R-:W-:Y:S01]  /*0a20*/  R2UR UR8, R9 ;  /* 0x00000000090872ca */ /* 0x002fe200000e0000 */
[----:B------:R-:W-:Y:S02]  /*0a30*/  IMAD.SHL.U32 R9, R52, 0x200000, RZ ;  /* 0x0020000034097824 */ /* 0x000fe400078e00ff */
[----:B0-----:R-:W-:Y:S01]  /*0a40*/  IMAD.MOV.U32 R12, RZ, RZ, RZ ;  /* 0x000000ffff0c7224 */ /* 0x001fe200078e00ff */
[----:B------:R-:W-:Y:S01]  /*0a50*/  ISETP.GE.U32.AND P3, PT, R6, 0x7fffffbe, PT ;  /* 0x7fffffbe0600780c */ /* 0x000fe20003f66070 */
[C---:B------:R-:W-:Y:S01]  /*0a60*/  VIADD R6, R4.reuse, 0xffffffed ;  /* 0xffffffed04067836 */ /* 0x040fe20000000000 */
[----:B------:R-:W-:Y:S01]  /*0a70*/  LOP3.LUT R9, R9, 0x600000, RZ, 0xc0, !PT ;  /* 0x0060000009097812 */ /* 0x000fe200078ec0ff */
[----:B------:R-:W-:-:S04]  /*0a80*/  VIADD R21, R4, 0xffffffe7 ;  /* 0xffffffe704157836 */ /* 0x000fc80000000000 */
[----:B------:R-:W-:Y:S01]  /*0a90*/  @!P0 IMAD.IADD R0, R0, 0x1, -R7 ;  /* 0x0000000100008824 */ /* 0x000fe200078e0a07 */
[----:B------:R-:W-:Y:S01]  /*0aa0*/  ISETP.NE.AND P0, PT, R116, RZ, PT ;  /* 0x000000ff7400720c */ /* 0x000fe20003f05270 */
[--C-:B----4-:R-:W-:Y:S02]  /*0ab0*/  IMAD.MOV R7, RZ, RZ, -R13.reuse ;  /* 0x000000ffff077224 */ /* 0x110fe400078e0a0d */
[----:B------:R-:W-:Y:S02]  /*0ac0*/  IMAD.MOV.U32 R24, RZ, RZ, R0 ;  /* 0x000000ffff187224 */ /* 0x000fe400078e0000 */
[----:B------:R-:W-:Y:S02]  /*0ad0*/  IMAD R7, R7, R8, RZ ;  /* 0x0000000807077224 */ /* 0x000fe400078e02ff */
[----:B------:R-:W-:Y:S02]  /*0ae0*/  VIADD R0, R4, 0xfffffffe ;  /* 0xfffffffe04007836 */ /* 0x000fe40000000000 */
[----:B------:R-:W-:-:S04]  /*0af0*/  IMAD.HI.U32 R12, R13, R7, R12 ;  /* 0x000000070d0c7227 */ /* 0x000fc800078e000c */
[----:B------:R-:W-:Y:S02]  /*0b00*/  VIADD R7, R4, 0xfffffffb ;  /* 0xfffffffb04077836 */ /* 0x000fe40000000000 */
[----:B------:R-:W-:Y:S01]  /*0b10*/  @!P1 IMAD.MOV R24, RZ, RZ, -R24 ;  /* 0x000000ffff189224 */ /* 0x000fe200078e0a18 */
[----:B------:R-:W-:Y:S01]  /*0b20*/  @!P0 LOP3.LUT R24, RZ, R116, RZ, 0x33, !PT ;  /* 0x00000074ff188212 */ /* 0x000fe200078e33ff */
[----:B------:R-:W-:Y:S01]  /*0b30*/  VIADD R10, R9, UR8 ;  /* 0x00000008090a7c36 */ /* 0x000fe20008000000 */
[----:B------:R-:W-:Y:S01]  /*0b40*/  ISETP.GE.U32.AND P0, PT, R0, 0x7fffffbf, PT ;  /* 0x7fffffbf0000780c */ /* 0x000fe20003f06070 */
[C---:B------:R-:W-:Y:S01]  /*0b50*/  VIADD R0, R4.reuse, 0xfffffff0 ;  /* 0xfffffff004007836 */ /* 0x040fe20000000000 */
[----:B------:R-:W-:Y:S01]  /*0b60*/  ISETP.GE.U32.AND P4, PT, R7, 0x7fffffbc, PT ;  /* 0x7fffffbc0700780c */ /* 0x000fe20003f86070 */
[----:B------:R-:W-:Y:S01]  /*0b70*/  VIADD R7, R4, 0xffffffec ;  /* 0xffffffec04077836 */ /* 0x000fe20000000000 */
[----:B------:R-:W-:Y:S01]  /*0b80*/  R2UR UR10, R10 ;  /* 0x000000000a0a72ca */ /* 0x000fe200000e0000 */
[----:B------:R-:W-:Y:S01]  /*0b90*/  VIADD R10, R4, 0xffffffee ;  /* 0xffffffee040a7836 */ /* 0x000fe20000000000 */
[----:B------:R-:W-:Y:S01]  /*0ba0*/  ISETP.GE.U32.AND P5, PT, R0, 0x7fffffb1, PT ;  /* 0x7fffffb10000780c */ /* 0x000fe20003fa6070 */
[C---:B------:R-:W-:Y:S01]  /*0bb0*/  VIADD R0, R4.reuse, 0xffffffef ;  /* 0xffffffef04007836 */ /* 0x040fe20000000000 */
[----:B------:R-:W-:Y:S01]  /*0bc0*/  ISETP.GE.U32.AND P6, PT, R7, 0x7fffffad, PT ;  /* 0x7fffffad0700780c */ /* 0x000fe20003fc6070 */
[----:B------:R-:W-:Y:S01]  /*0bd0*/  VIADD R13, R4, 0xffffffea ;  /* 0xffffffea040d7836 */ /* 0x000fe20000000000 */
[----:B------:R-:W-:Y:S01]  /*0be0*/  ISETP.GE.U32.AND P1, PT, R6, 0x7fffffae, PT ;  /* 0x7fffffae0600780c */ /* 0x000fe20003f26070 */
[----:B------:R-:W-:Y:S01]  /*0bf0*/  VIADD R6, R4, 0xffffffe8 ;  /* 0xffffffe804067836 */ /* 0x000fe20000000000 */
[----:B------:R-:W-:Y:S01]  /*0c00*/  ISETP.GE.U32.AND P2, PT, R10, 0x7fffffaf, PT ;  /* 0x7fffffaf0a00780c */ /* 0x000fe20003f46070 */
[----:B------:R-:W-:Y:S01]  /*0c10*/  IMAD R51, R24, R5, RZ ;  /* 0x0000000518337224 */ /* 0x000fe200078e02ff */
[----:B------:R-:W-:-:S02]  /*0c20*/  SEL R10, RZ, 0x1, P6 ;  /* 0x00000001ff0a7807 */ /* 0x000fc40003000000 */
[----:B------:R-:W-:Y:S01]  /*0c30*/  ISETP.GE.U32.AND P6, PT, R0, 0x7fffffb0, PT ;  /* 0x7fffffb00000780c */ /* 0x000fe20003fc6070 */
[----:B------:R-:W-:Y:S01]  /*0c40*/  VIADD R0, R4, 0xffffffe9 ;  /* 0xffffffe904007836 */ /* 0x000fe20000000000 */
[----:B------:R-:W-:Y:S02]  /*0c50*/  SEL R11, RZ, 0x1fffe, P1 ;  /* 0x0001fffeff0b7807 */ /* 0x000fe40000800000 */
[----:B------:R-:W-:Y:S02]  /*0c60*/  ISETP.GE.U32.AND P1, PT, R6, 0x7fffffa9, PT ;  /* 0x7fffffa90600780c */ /* 0x000fe40003f26070 */
[----:B------:R-:W-:Y:S01]  /*0c70*/  SEL R6, RZ, 0x4, P2 ;  /* 0x00000004ff067807 */ /* 0x000fe20001000000 */
[----:B------:R-:W-:Y:S01]  /*0c80*/  IMAD.IADD R10, R10, 0x1, R11 ;  /* 0x000000010a0a7824 */ /* 0x000fe200078e020b */
[----:B------:R-:W-:Y:S01]  /*0c90*/  ISETP.GE.U32.AND P2, PT, R0, 0x7fffffaa, PT ;  /* 0x7fffffaa0000780c */ /* 0x000fe20003f46070 */
[----:B------:R-:W-:Y:S01]  /*0ca0*/  VIADD R0, R4, 0xffffffeb ;  /* 0xffffffeb04007836 */ /* 0x000fe20000000000 */
[----:B------:R-:W-:-:S02]  /*0cb0*/  SEL R7, RZ, 0x7fff8, P6 ;  /* 0x0007fff8ff077807 */ /* 0x000fc40003000000 */
[----:B------:R-:W-:Y:S01]  /*0cc0*/  ISETP.GE.U32.AND P6, PT, R13, 0x7fffffab, PT ;  /* 0x7fffffab0d00780c */ /* 0x000fe20003fc6070 */
[----:B------:R-:W-:Y:S01]  /*0cd0*/  VIADD R13, R4, 0xffffffe4 ;  /* 0xffffffe4040d7836 */ /* 0x000fe20000000000 */
[----:B------:R-:W-:Y:S02]  /*0ce0*/  SEL R16, RZ, 0x1, P1 ;  /* 0x00000001ff107807 */ /* 0x000fe40000800000 */
[----:B------:R-:W-:Y:S01]  /*0cf0*/  ISETP.GE.U32.AND P1, PT, R0, 0x7fffffac, PT ;  /* 0x7fffffac0000780c */ /* 0x000fe20003f26070 */
[C---:B------:R-:W-:Y:S01]  /*0d00*/  VIADD R0, R4.reuse, 0xffffffe5 ;  /* 0xffffffe504007836 */ /* 0x040fe20000000000 */
[----:B------:R-:W-:Y:S02]  /*0d10*/  SEL R17, RZ, 0x1fffe, P2 ;  /* 0x0001fffeff117807 */ /* 0x000fe40001000000 */
[----:B------:R-:W-:Y:S01]  /*0d20*/  ISETP.GE.U32.AND P2, PT, R13, 0x7fffffa5, PT ;  /* 0x7fffffa50d00780c */ /* 0x000fe20003f46070 */
[----:B------:R-:W-:Y:S01]  /*0d30*/  VIADD R13, R4, 0xffffffe6 ;  /* 0xffffffe6040d7836 */ /* 0x000fe20000000000 */
        /* <DEDUP_REMOVED lines=17> */
[----:B------:R-:W-:Y:S02]  /*0e50*/  ISETP.GE.U32.AND P6, PT, R21, 0x7fffffa8, PT ;  /* 0x7fffffa81500780c */ /* 0x000fe40003fc6070 */
[----:B------:R-:W-:Y:S02]  /*0e60*/  SEL R21, RZ, 0x7fff8, P2 ;  /* 0x0007fff8ff157807 */ /* 0x000fe40001000000 */
[----:B------:R-:W-:Y:S01]  /*0e70*/  ISETP.GE.U32.AND P2, PT, R0, 0x7fffffa1, PT ;  /* 0x7fffffa10000780c */ /* 0x000fe20003f46070 */
[----:B------:R-:W-:Y:S01]  /*0e80*/  IMAD.SHL.U32 R0, R23, 0x40, RZ ;  /* 0x0000004017007824 */ /* 0x000fe200078e00ff */
[----:B------:R-:W-:Y:S02]  /*0e90*/  SHF.R.U32.HI R13, RZ, 0x6, R3 ;  /* 0x00000006ff0d7819 */ /* 0x000fe40000011603 */
[----:B------:R-:W-:Y:S02]  /*0ea0*/  SEL R11, RZ, 0x1, P2 ;  /* 0x00000001ff0b7807 */ /* 0x000fe40001000000 */
[----:B------:R-:W-:-:S02]  /*0eb0*/  SGXT.U32 R13, R13, 0x2 ;  /* 0x000000020d0d781a */ /* 0x000fc40000000000 */
[----:B------:R-:W-:Y:S01]  /*0ec0*/  LOP3.LUT R16, R16, 0x3, RZ, 0xc0, !PT ;  /* 0x0000000310107812 */ /* 0x000fe200078ec0ff */
[----:B------:R-:W-:Y:S01]  /*0ed0*/  IMAD.IADD R11, R11, 0x1, R22 ;  /* 0x000000010b0b7824 */ /* 0x000fe200078e0216 */
[----:B------:R-:W-:Y:S02]  /*0ee0*/  LOP3.LUT R13, R0, R13, RZ, 0xfc, !PT ;  /* 0x0000000d000d7212 */ /* 0x000fe400078efcff */
[----:B------:R-:W-:Y:S02]  /*0ef0*/  LOP3.LUT R10, R10, 0x3, RZ, 0xc0, !PT ;  /* 0x000000030a0a7812 */ /* 0x000fe400078ec0ff */
[----:B------:R-:W-:Y:S02]  /*0f00*/  IABS R17, R13 ;  /* 0x0000000d00117213 */ /* 0x000fe40000000000 */
[----:B------:R-:W-:Y:S02]  /*0f10*/  LOP3.LUT R11, R11, 0x3, RZ, 0xc0, !PT ;  /* 0x000000030b0b7812 */ /* 0x000fe400078ec0ff */
[----:B------:R-:W-:-:S02]  /*0f20*/  IADD3 R14, PT, PT, R16, R15, R14 ;  /* 0x0000000f100e7210 */ /* 0x000fc40007ffe00e */
[----:B------:R-:W-:Y:S01]  /*0f30*/  IADD3 R7, PT, PT, R10, R7, R6 ;  /* 0x000000070a077210 */ /* 0x000fe20007ffe006 */
[----:B------:R-:W-:Y:S01]  /*0f40*/  IMAD.HI.U32 R6, R12, R17, RZ ;  /* 0x000000110c067227 */ /* 0x000fe200078e00ff */
[----:B------:R-:W-:Y:S02]  /*0f50*/  IADD3 R20, PT, PT, R11, R21, R20 ;  /* 0x000000150b147210 */ /* 0x000fe40007ffe014 */
[----:B------:R-:W-:Y:S01]  /*0f60*/  SEL R10, RZ, 0x4, P1 ;  /* 0x00000004ff0a7807 */ /* 0x000fe20000800000 */
[----:B------:R-:W-:Y:S01]  /*0f70*/  IMAD.SHL.U32 R14, R14, 0x100, RZ ;  /* 0x000001000e0e7824 */ /* 0x000fe200078e00ff */
[----:B------:R-:W-:Y:S01]  /*0f80*/  SEL R11, RZ, 0x7fff8, P6 ;  /* 0x0007fff8ff0b7807 */ /* 0x000fe20003000000 */
[----:B------:R-:W-:Y:S01]  /*0f90*/  IMAD.MOV R15, RZ, RZ, -R6 ;  /* 0x000000ffff0f7224 */ /* 0x000fe200078e0a06 */
[----:B------:R-:W-:Y:S02]  /*0fa0*/  LOP3.LUT R18, R18, 0x3, RZ, 0xc0, !PT ;  /* 0x0000000312127812 */ /* 0x000fe400078ec0ff */
[----:B------:R-:W-:Y:S01]  /*0fb0*/  LOP3.LUT R6, R14, 0xf00, RZ, 0xe2, !PT ;  /* 0x00000f000e067812 */ /* 0x000fe200078ee2ff */
[----:B------:R-:W-:Y:S01]  /*0fc0*/  IMAD R15, R8, R15, R17 ;  /* 0x0000000f080f7224 */ /* 0x000fe200078e0211 */
[----:B------:R-:W-:-:S02]  /*0fd0*/  IADD3 R10, PT, PT, R18, R11, R10 ;  /* 0x0000000b120a7210 */ /* 0x000fc40007ffe00a */
[----:B------:R-:W-:Y:S01]  /*0fe0*/  LOP3.LUT R11, R20, 0xf, RZ, 0xc0, !PT ;  /* 0x0000000f140b7812 */ /* 0x000fe200078ec0ff */
[----:B------:R-:W-:Y:S01]  /*0ff0*/  IMAD R14, R7, 0x1000, R6 ;  /* 0x00001000070e7824 */ /* 0x000fe200078e0206 */
[----:B------:R-:W-:-:S03]  /*1000*/  ISETP.NE.U32.AND P1, PT, R53, RZ, PT ;  /* 0x000000ff3500720c */ /* 0x000fc60003f25070 */
[----:B------:R-:W-:Y:S01]  /*1010*/  IMAD R17, R10, 0x10, R11 ;  /* 0x000000100a117824 */ /* 0x000fe200078e020b */
[----:B---3--:R-:W-:Y:S09]  /*1020*/  BRA.U UP0, `(.L_x_5) ;  /* 0x0000000100187547 */ /* 0x008ff2000b800000 */
[----:B------:R-:W-:Y:S01]  /*1030*/  ELECT P6, URZ, PT ;  /* 0x0000000000ff782f */ /* 0x000fe200038c0000 */
[----:B------:R-:W-:Y:S01]  /*1040*/  IMAD.MOV.U32 R5, RZ, RZ, 0x1 ;  /* 0x00000001ff057424 */ /* 0x000fe200078e00ff */
[----:B------:R-:W-:Y:S01]  /*1050*/  UMOV UR5, 0x40 ;  /* 0x0000004000057882 */ /* 0x000fe20000000000 */
[----:B------:R-:W-:Y:S01]  /*1060*/  UVIRTCOUNT.DEALLOC.SMPOOL 0x80 ;  /* 0x000000800000784c */ /* 0x000fe20000000000 */
[----:B------:R-:W-:-:S09]  /*1070*/  ULEA UR5, UR4, UR5, 0x18 ;  /* 0x0000000504057291 */ /* 0x000fd2000f8ec0ff */
[----:B------:R0:W-:Y:S03]  /*1080*/  @P6 STS.U8 [UR5], R5 ;  /* 0x00000005ff006988 */ /* 0x0001e60008000005 */
.L_x_5:
[----:B------:R-:W-:Y:S01]  /*1090*/  ULEA UR10, UR12, UR10, 0x4 ;  /* 0x0000000a0c0a7291 */ /* 0x000fe2000f8e20ff */
[----:B------:R-:W-:Y:S01]  /*10a0*/  IMAD.SHL.U32 R50, R51, 0x2, RZ ;  /* 0x0000000233327824 */ /* 0x000fe200078e00ff */
[----:B------:R-:W-:Y:S01]  /*10b0*/  VOTEU.ALL UP1, P1 ;  /* 0x0000000000ff7886 */ /* 0x000fe20000820000 */
[----:B------:R-:W-:Y:S01]  /*10c0*/  UIADD3 UR6, UPT, UPT, UR9, 0x4000, URZ ;  /* 0x0000400009067890 */ /* 0x000fe2000fffe0ff */
[----:B------:R-:W-:Y:S01]  /*10d0*/  IMAD.SHL.U32 R36, R182, 0x2, RZ ;  /* 0x00000002b6247824 */ /* 0x000fe200078e00ff */
[----:B------:R-:W-:Y:S01]  /*10e0*/  VOTEU.ALL UP2, P1 ;  /* 0x0000000000ff7886 */ /* 0x000fe20000840000 */
[----:B------:R-:W-:Y:S01]  /*10f0*/  IADD3 R6, P6, PT, R50, UR16, RZ ;  /* 0x0000001032067c10 */ /* 0x000fe2000ffde0ff */
[----:B------:R-:W-:Y:S01]  /*1100*/  VIADD R18, R4, 0xfffffff7 ;  /* 0xfffffff704127836 */ /* 0x000fe20000000000 */
[----:B------:R-:W-:-:S04]  /*1110*/  @!UP1 UIADD3 UR4, UPT, UPT, -UR13, 0x100000, URZ ;  /* 0x001000000d049890 */ /* 0x000fc8000fffe1ff */
[----:B------:R-:W-:Y:S02]  /*1120*/  @!UP1 USHF.L.U32 UR5, UR4, 0xb, URZ ;  /* 0x0000000b04059899 */ /* 0x000fe400080006ff */
[----:B------:R-:W-:Y:S01]  /*1130*/  @!UP1 USHF.L.U32 UR4, UR4, 0x1, URZ ;  /* 0x0000000104049899 */ /* 0x000fe200080006ff */
[----:B------:R-:W-:Y:S01]  /*1140*/  STTM.x64 tmem[UR10], RZ ;  /* 0x000000ff000079ed */ /* 0x000fe2000834000a */
[----:B------:R-:W1:Y:S02]  /*1150*/  FENCE.VIEW.ASYNC.T ;  /* 0x00000000000073c6 */ /* 0x000e640000000200 */
[----:B-1----:R-:W-:Y:S01]  /*1160*/  BAR.SYNC.DEFER_BLOCKING 0x0 ;  /* 0x0000000000007b1d */ /* 0x002fe20000010000 */
[----:B------:R-:W-:Y:S02]  /*1170*/  LEA.HI.X.SX32 R7, R51, UR17, 0x1, P6 ;  /* 0x0000001133077c11 */ /* 0x000fe4000b0f0eff */
[----:B------:R-:W-:Y:S02]  /*1180*/  IADD3 R10, P6, PT, R36, R6, RZ ;  /* 0x00000006240a7210 */ /* 0x000fe40007fde0ff */
[----:B------:R-:W-:-:S02]  /*1190*/  LOP3.LUT R19, R17, 0xff, RZ, 0xc0, !PT ;  /* 0x000000ff11137812 */ /* 0x000fc400078ec0ff */
[CC--:B------:R-:W-:Y:S02]  /*11a0*/  LEA.HI.X.SX32 R11, R182.reuse, R7.reuse, 0x1, P6 ;  /* 0x00000007b60b7211 */ /* 0x0c0fe400030f0eff */
[----:B------:R-:W-:Y:S02]  /*11b0*/  LEA R16, P6, R182, R6, 0x2 ;  /* 0x00000006b6107211 */ /* 0x000fe400078c10ff */
[----:B0-----:R-:W-:Y:S01]  /*11c0*/  PRMT R5, RZ, 0x7610, R5 ;  /* 0x00007610ff057816 */ /* 0x001fe20000000005 */
[----:B------:R-:W0:Y:S02]  /*11d0*/  FENCE.VIEW.ASYNC.S ;  /* 0x00000000000073c6 */ /* 0x000e240000000000 */
[----:B0-----:R0:W1:Y:S02]  /*11e0*/  @!UP2 SYNCS.EXCH.64 URZ, [UR6], UR4 ;  /* 0x0000000406ffa5b2 */ /* 0x0010640008000100 */
[----:B-1----:R-:W-:Y:S01]  /*11f0*/  BAR.SYNC.DEFER_BLOCKING 0x0 ;  /* 0x0000000000007b1d */ /* 0x002fe20000010000 */
[----:B------:R-:W-:Y:S01]  /*1200*/  LEA.HI.X.SX32 R17, R36, R7, 0x1, P6 ;  /* 0x0000000724117211 */ /* 0x000fe200030f0eff */
[----:B------:R-:W-:-:S02]  /*1210*/  IMAD.IADD R19, R14, 0x1, R19 ;  /* 0x000000010e137824 */ /* 0x000fc400078e0213 */
[----:B------:R-:W-:Y:S02]  /*1220*/  VIADD R14, R4, 0xfffffffa ;  /* 0xfffffffa040e7836 */ /* 0x000fe40000000000 */
[C---:B------:R-:W-:Y:S02]  /*1230*/  IMAD.SHL.U32 R37, R182.reuse, 0x4, RZ ;  /* 0x00000004b6257824 */ /* 0x040fe400078e00ff */
[C---:B------:R-:W-:Y:S01]  /*1240*/  IMAD R61, R182.reuse, 0x1e, RZ ;  /* 0x0000001eb63d7824 */ /* 0x040fe200078e02ff */
[----:B------:R-:W-:Y:S01]  /*1250*/  LOP3.LUT R49, R19, 0xffff, RZ, 0xc0, !PT ;  /* 0x0000ffff13317812 */ /* 0x000fe200078ec0ff */
[C---:B------:R-:W-:Y:S02]  /*1260*/  IMAD R21, R182.reuse, 0xf, RZ ;  /* 0x0000000fb6157824 */ /* 0x040fe400078e02ff */
[C---:B------:R-:W-:Y:S02]  /*1270*/  IMAD.SHL.U32 R38, R182.reuse, 0x8, RZ ;  /* 0x00000008b6267824 */ /* 0x040fe400078e00ff */
[----:B------:R-:W-:-:S02]  /*1280*/  IMAD R65, R182, 0x22, RZ ;  /* 0x00000022b6417824 */ /* 0x000fc400078e02ff */
[C---:B------:R-:W-:Y:S02]  /*1290*/  IMAD R67, R182.reuse, 0x24, RZ ;  /* 0x00000024b6437824 */ /* 0x040fe400078e02ff */
[C---:B------:R-:W-:Y:S02]  /*12a0*/  IMAD R63, R182.reuse, 0x12, RZ ;  /* 0x00000012b63f7824 */ /* 0x040fe400078e02ff */
[C---:B------:R-:W-:Y:S02]  /*12b0*/  IMAD R69, R182.reuse, 0x26, RZ ;  /* 0x00000026b6457824 */ /* 0x040fe400078e02ff */
[C---:B------:R-:W-:Y:S02]  /*12c0*/  IMAD R39, R182.reuse, 0xa, RZ ;  /* 0x0000000ab6277824 */ /* 0x040fe400078e02ff */
[----:B------:R-:W-:Y:S01]  /*12d0*/  IMAD R40, R182, 0x5, RZ ;  /* 0x00000005b6287824 */ /* 0x000fe200078e02ff */
[----:B------:R1:W2:Y:S01]  /*12e0*/  @!P0 LDG.E.U16 R27, desc[UR22][R10.64] ;  /* 0x000000160a1b8981 */ /* 0x0002a2000c1e1500 */
[----:B------:R-:W-:Y:S01]  /*12f0*/  ISETP.GE.U32.AND P0, PT, R18, 0x7fffffb8, PT ;  /* 0x7fffffb81200780c */ /* 0x000fe20003f06070 */
[C---:B------:R-:W-:Y:S01]  /*1300*/  IMAD R71, R182.reuse, 0x28, RZ ;  /* 0x00000028b6477824 */ /* 0x040fe200078e02ff */
[-C--:B------:R-:W-:Y:S01]  /*1310*/  LEA R18, P6, R182, R6.reuse, 0x3 ;  /* 0x00000006b6127211 */ /* 0x080fe200078c18ff */
[----:B------:R3:W4:Y:S01]  /*1320*/  @!P3 LDG.E.U16 R5, desc[UR22][R16.64] ;  /* 0x000000161005b981 */ /* 0x000722000c1e1500 */
[----:B------:R-:W-:Y:S01]  /*1330*/  ISETP.GE.U32.AND P3, PT, R14, 0x7fffffbb, PT ;  /* 0x7fffffbb0e00780c */ /* 0x000fe20003f66070 */
[C---:B------:R-:W-:Y:S01]  /*1340*/  IMAD R85, R182.reuse, 0x2a, RZ ;  /* 0x0000002ab6557824 */ /* 0x040fe200078e02ff */
[-C--:B------:R-:W-:Y:S01]  /*1350*/  LEA.HI.X.SX32 R19, R37, R7.reuse, 0x1, P6 ;  /* 0x0000000725137211 */ /* 0x080fe200030f0eff */
[C---:B------:R-:W-:Y:S01]  /*1360*/  IMAD R83, R182.reuse, 0x2c, RZ ;  /* 0x0000002cb6537824 */ /* 0x040fe200078e02ff */
[----:B------:R-:W-:Y:S01]  /*1370*/  PRMT R14, RZ, 0x7610, R14 ;  /* 0x00007610ff0e7816 */ /* 0x000fe2000000000e */
[C---:B------:R-:W-:Y:S01]  /*1380*/  IMAD R91, R182.reuse, 0x16, RZ ;  /* 0x00000016b65b7824 */ /* 0x040fe200078e02ff */
[-C--:B------:R-:W-:Y:S01]  /*1390*/  IADD3 R22, P6, PT, R61, R6.reuse, RZ ;  /* 0x000000063d167210 */ /* 0x080fe20007fde0ff */
[C---:B------:R-:W-:Y:S01]  /*13a0*/  IMAD R81, R182.reuse, 0x2e, RZ ;  /* 0x0000002eb6517824 */ /* 0x040fe200078e02ff */
[----:B-1----:R-:W-:Y:S01]  /*13b0*/  SHF.R.U32.HI R10, RZ, 0xe, R49 ;  /* 0x0000000eff0a7819 */ /* 0x002fe20000011631 */
[C---:B------:R-:W-:Y:S01]  /*13c0*/  IMAD R41, R182.reuse, 0x6, RZ ;  /* 0x00000006b6297824 */ /* 0x040fe200078e02ff */
[----:B------:R-:W-:Y:S01]  /*13d0*/  PRMT R11, RZ, 0x7610, R11 ;  /* 0x00007610ff0b7816 */ /* 0x000fe2000000000b */
[----:B------:R1:W5:Y:S01]  /*13e0*/  @!P4 LDG.E.U16 R14, desc[UR22][R18.64] ;  /* 0x00000016120ec981 */ /* 0x000362000c1e1500 */
[-C--:B------:R-:W-:Y:S01]  /*13f0*/  LEA.HI.X.SX32 R23, R21, R7.reuse, 0x1, P6 ;  /* 0x0000000715177211 */ /* 0x080fe200030f0eff */
[C---:B------:R-:W-:Y:S01]  /*1400*/  IMAD R42, R182.reuse, 0x3, RZ ;  /* 0x00000003b62a7824 */ /* 0x040fe200078e02ff */
[CC--:B------:R-:W-:Y:S01]  /*1410*/  LEA R20, P6, R182.reuse, R6.reuse, 0x4 ;  /* 0x00000006b6147211 */ /* 0x0c0fe200078c20ff */
[----:B------:R-:W-:Y:S01]  /*1420*/  IMAD R43, R182, 0xc, RZ ;  /* 0x0000000cb62b7824 */ /* 0x000fe200078e02ff */
[----:B------:R-:W-:Y:S01]  /*1430*/  LOP3.LUT P4, RZ, R10, 0x1, RZ, 0xc0, !PT ;  /* 0x000000010aff7812 */ /* 0x000fe2000788c0ff */
[----:B---3--:R-:W-:Y:S01]  /*1440*/  IMAD R17, R182, 0x11, RZ ;  /* 0x00000011b6117824 */ /* 0x008fe200078e02ff */
[----:B------:R-:W-:Y:S01]  /*1450*/  SHF.R.U32.HI R10, RZ, 0xd, R49 ;  /* 0x0000000dff0a7819 */ /* 0x000fe20000011631 */
[----:B------:R-:W3:Y:S01]  /*1460*/  @!P5 LDG.E.U16 R11, desc[UR22][R22.64] ;  /* 0x00000016160bd981 */ /* 0x000ee2000c1e1500 */
[----:B------:R-:W-:Y:S01]  /*1470*/  LEA.HI.X.SX32 R21, R38, R7, 0x1, P6 ;  /* 0x0000000726157211 */ /* 0x000fe200030f0eff */
[----:B------:R-:W-:Y:S01]  /*1480*/  IMAD R45, R182, 0x18, RZ ;  /* 0x00000018b62d7824 */ /* 0x000fe200078e02ff */
[----:B------:R-:W-:-:S02]  /*1490*/  IADD3 R24, P6, PT, R65, R6, RZ ;  /* 0x0000000641187210 */ /* 0x000fc40007fde0ff */
[----:B------:R-:W-:Y:S01]  /*14a0*/  PRMT R26, RZ, 0x7610, R26 ;  /* 0x00007610ff1a7816 */ /* 0x000fe2000000001a */
[----:B------:R-:W-:Y:S01]  /*14b0*/  IMAD R79, R182, 0x30, RZ ;  /* 0x00000030b64f7824 */ /* 0x000fe200078e02ff */
[----:B------:R-:W-:Y:S01]  /*14c0*/  LOP3.LUT P5, RZ, R10, 0x1, RZ, 0xc0, !PT ;  /* 0x000000010aff7812 */ /* 0x000fe200078ac0ff */
[----:B------:R-:W-:Y:S01]  /*14d0*/  IMAD R77, R182, 0x32, RZ ;  /* 0x00000032b64d7824 */ /* 0x000fe200078e02ff */
[----:B------:R-:W-:Y:S01]  /*14e0*/  PRMT R10, RZ, 0x7610, R10 ;  /* 0x00007610ff0a7816 */ /* 0x000fe2000000000a */
[----:B------:R-:W-:Y:S01]  /*14f0*/  VIADD R16, R4, 0xfffffff5 ;  /* 0xfffffff504107836 */ /* 0x000fe20000000000 */
[-C--:B------:R-:W-:Y:S01]  /*1500*/  LEA.HI.X.SX32 R25, R17, R7.reuse, 0x1, P6 ;  /* 0x0000000711197211 */ /* 0x080fe200030f0eff */
[C---:B------:R-:W-:Y:S01]  /*1510*/  IMAD R75, R182.reuse, 0x34, RZ ;  /* 0x00000034b64b7824 */ /* 0x040fe200078e02ff */
[-C--:B------:R-:W-:Y:S01]  /*1520*/  IADD3 R28, P6, PT, R67, R6.reuse, RZ ;  /* 0x00000006431c7210 */ /* 0x080fe20007fde0ff */
[C---:B------:R-:W-:Y:S01]  /*1530*/  IMAD R93, R182.reuse, 0x1a, RZ ;  /* 0x0000001ab65d7824 */ /* 0x040fe200078e02ff */
[----:B-1----:R-:W-:Y:S01]  /*1540*/  SHF.R.U32.HI R18, RZ, 0xc, R49 ;  /* 0x0000000cff127819 */ /* 0x002fe20000011631 */
[----:B------:R-:W2:Y:S01]  /*1550*/  @!P0 LDG.E.U16 R10, desc[UR22][R20.64] ;  /* 0x00000016140a8981 */ /* 0x000ea2000c1e1500 */
[----:B------:R-:W-:Y:S01]  /*1560*/  PRMT R17, RZ, 0x7610, R17 ;  /* 0x00007610ff117816 */ /* 0x000fe20000000011 */
[----:B------:R-:W-:Y:S01]  /*1570*/  IMAD R73, R182, 0x36, RZ ;  /* 0x00000036b6497824 */ /* 0x000fe200078e02ff */
[----:B------:R-:W-:Y:S01]  /*1580*/  ISETP.GE.U32.AND P0, PT, R16, 0x7fffffb6, PT ;  /* 0x7fffffb61000780c */ /* 0x000fe20003f06070 */
[C---:B------:R-:W-:Y:S01]  /*1590*/  VIADD R48, R4.reuse, 0xffffffcd ;  /* 0xffffffcd04307836 */ /* 0x040fe20000000000 */
[-C--:B------:R-:W-:Y:S01]  /*15a0*/  LEA.HI.X.SX32 R29, R63, R7.reuse, 0x1, P6 ;  /* 0x000000073f1d7211 */ /* 0x080fe200030f0eff */
[C---:B------:R-:W-:Y:S01]  /*15b0*/  VIADD R56, R4.reuse, 0xffffffcc ;  /* 0xffffffcc04387836 */ /* 0x040fe20000000000 */
[----:B------:R-:W-:Y:S01]  /*15c0*/  PRMT R16, RZ, 0x7610, R16 ;  /* 0x00007610ff107816 */ /* 0x000fe20000000010 */
[----:B------:R-:W-:Y:S01]  /*15d0*/  VIADD R60, R4, 0xffffffc6 ;  /* 0xffffffc6043c7836 */ /* 0x000fe20000000000 */
[----:B------:R-:W-:Y:S01]  /*15e0*/  LOP3.LUT P6, RZ, R18, 0x1, RZ, 0xc0, !PT ;  /* 0x0000000112ff7812 */ /* 0x000fe200078cc0ff */
[----:B------:R-:W-:Y:S01]  /*15f0*/  VIADD R18, R4, 0xfffffffc ;  /* 0xfffffffc04127836 */ /* 0x000fe20000000000 */
[----:B------:R1:W2:Y:S01]  /*1600*/  @P5 LDG.E.U16 R17, desc[UR22][R28.64] ;  /* 0x000000161c115981 */ /* 0x0002a2000c1e1500 */
[----:B------:R-:W-:Y:S01]  /*1610*/  IMAD R19, R182, 0x13, RZ ;  /* 0x00000013b6137824 */ /* 0x000fe200078e02ff */
[-C--:B------:R-:W-:Y:S01]  /*1620*/  IADD3 R30, P5, PT, R69, R6.reuse, RZ ;  /* 0x00000006451e7210 */ /* 0x080fe20007fbe0ff */
[----:B------:R-:W-:Y:S01]  /*1630*/  VIADD R58, R4, 0xffffffc7 ;  /* 0xffffffc7043a7836 */ /* 0x000fe20000000000 */
[----:B------:R0:W2:Y:S01]  /*1640*/  @P4 LDG.E.U16 R16, desc[UR22][R24.64] ;  /* 0x0000001618104981 */ /* 0x0000a2000c1e1500 */
[----:B------:R-:W-:Y:S01]  /*1650*/  ISETP.GE.U32.AND P4, PT, R18, 0x7fffffbd, PT ;  /* 0x7fffffbd1200780c */ /* 0x000fe20003f86070 */
[C---:B------:R-:W-:Y:S01]  /*1660*/  VIADD R62, R4.reuse, 0xffffffc2 ;  /* 0xffffffc2043e7836 */ /* 0x040fe20000000000 */
[----:B------:R-:W-:Y:S01]  /*1670*/  PRMT R18, RZ, 0x7610, R18 ;  /* 0x00007610ff127816 */ /* 0x000fe20000000012 */
[----:B------:R-:W-:Y:S01]  /*1680*/  VIADD R64, R4, 0xffffffde ;  /* 0xffffffde04407836 */ /* 0x000fe20000000000 */
[-C--:B------:R-:W-:Y:S01]  /*1690*/  LEA.HI.X.SX32 R31, R19, R7.reuse, 0x1, P5 ;  /* 0x00000007131f7211 */ /* 0x080fe200028f0eff */
[----:B-1----:R-:W-:Y:S01]  /*16a0*/  IMAD R29, R182, 0x14, RZ ;  /* 0x00000014b61d7824 */ /* 0x002fe200078e02ff */
[-C--:B------:R-:W-:Y:S01]  /*16b0*/  IADD3 R22, P5, PT, R39, R6.reuse, RZ ;  /* 0x0000000627167210 */ /* 0x080fe20007fbe0ff */
[C---:B------:R-:W-:Y:S01]  /*16c0*/  VIADD R82, R4.reuse, 0xffffffd3 ;  /* 0xffffffd304527836 */ /* 0x040fe20000000000 */
[----:B------:R-:W-:Y:S01]  /*16d0*/  PRMT R21, RZ, 0x7610, R21 ;  /* 0x00007610ff157816 */ /* 0x000fe20000000015 */
[----:B------:R-:W2:Y:S01]  /*16e0*/  @P6 LDG.E.U16 R18, desc[UR22][R30.64] ;  /* 0x000000161e126981 */ /* 0x000ea2000c1e1500 */
[----:B------:R-:W-:Y:S01]  /*16f0*/  SHF.R.U32.HI R19, RZ, 0xb, R49 ;  /* 0x0000000bff137819 */ /* 0x000fe20000011631 */
[----:B------:R-:W-:Y:S01]  /*1700*/  VIADD R20, R4, 0xfffffff9 ;  /* 0xfffffff904147836 */ /* 0x000fe20000000000 */
[----:B------:R-:W-:Y:S01]  /*1710*/  LEA.HI.X.SX32 R23, R40, R7, 0x1, P5 ;  /* 0x0000000728177211 */ /* 0x000fe200028f0eff */
[C---:B------:R-:W-:Y:S01]  /*1720*/  IMAD R123, R182.reuse, 0x3c, RZ ;  /* 0x0000003cb67b7824 */ /* 0x040fe200078e02ff */
[----:B0-----:R-:W-:Y:S01]  /*1730*/  IADD3 R24, P6, PT, R29, R6, RZ ;  /* 0x000000061d187210 */ /* 0x001fe20007fde0ff */
[----:B------:R-:W-:Y:S01]  /*1740*/  IMAD R125, R182, 0x3e, RZ ;  /* 0x0000003eb67d7824 */ /* 0x000fe200078e02ff */
[----:B------:R-:W-:Y:S01]  /*1750*/  LOP3.LUT P5, RZ, R19, 0x1, RZ, 0xc0, !PT ;  /* 0x0000000113ff7812 */ /* 0x000fe200078ac0ff */
[----:B------:R0:W5:Y:S01]  /*1760*/  @!P3 LDG.E.U16 R21, desc[UR22][R22.64] ;  /* 0x000000161615b981 */ /* 0x000162000c1e1500 */
[----:B------:R-:W-:-:S02]  /*1770*/  PRMT R19, RZ, 0x7610, R19 ;  /* 0x00007610ff137816 */ /* 0x000fc40000000013 */
[----:B------:R-:W-:Y:S01]  /*1780*/  PRMT R84, RZ, 0x7610, R84 ;  /* 0x00007610ff547816 */ /* 0x000fe20000000054 */
[C---:B------:R-:W-:Y:S01]  /*1790*/  IMAD R113, R182.reuse, 0x64, RZ ;  /* 0x00000064b6717824 */ /* 0x040fe200078e02ff */
[-C--:B------:R-:W-:Y:S01]  /*17a0*/  LEA.HI.X.SX32 R25, R39, R7.reuse, 0x1, P6 ;  /* 0x0000000727197211 */ /* 0x080fe200030f0eff */
[----:B------:R-:W-:Y:S01]  /*17b0*/  IMAD R115, R182, 0x68, RZ ;  /* 0x00000068b6737824 */ /* 0x000fe200078e02ff */
[----:B------:R-:W-:Y:S01]  /*17c0*/  ISETP.GE.U32.AND P3, PT, R20, 0x7fffffba, PT ;  /* 0x7fffffba1400780c */ /* 0x000fe20003f66070 */
[C---:B------:R-:W-:Y:S01]  /*17d0*/  IMAD R119, R182.reuse, 0x6c, RZ ;  /* 0x0000006cb6777824 */ /* 0x040fe200078e02ff */
[--C-:B------:R-:W-:Y:S01]  /*17e0*/  SHF.R.U32.HI R20, RZ, 0xf, R49.reuse ;  /* 0x0000000fff147819 */ /* 0x100fe20000011631 */
[----:B------:R1:W2:Y:S01]  /*17f0*/  @!P0 LDG.E.U16 R19, desc[UR22][R24.64] ;  /* 0x0000001618138981 */ /* 0x0002a2000c1e1500 */
[-C--:B------:R-:W-:Y:S01]  /*1800*/  IADD3 R32, P6, PT, R71, R6.reuse, RZ ;  /* 0x0000000647207210 */ /* 0x080fe20007fde0ff */
[----:B------:R-:W-:Y:S01]  /*1810*/  IMAD R127, R182, 0x6e, RZ ;  /* 0x0000006eb67f7824 */ /* 0x000fe200078e02ff */
[----:B------:R-:W-:Y:S01]  /*1820*/  LOP3.LUT P0, RZ, R20, 0x1, RZ, 0xc0, !PT ;  /* 0x0000000114ff7812 */ /* 0x000fe2000780c0ff */
[C---:B------:R-:W-:Y:S01]  /*1830*/  IMAD R129, R182.reuse, 0x70, RZ ;  /* 0x00000070b6817824 */ /* 0x040fe200078e02ff */
[----:B------:R-:W-:Y:S01]  /*1840*/  PRMT R20, RZ, 0x7610, R20 ;  /* 0x00007610ff147816 */ /* 0x000fe20000000014 */
[C---:B0-----:R-:W-:Y:S01]  /*1850*/  IMAD.SHL.U32 R23, R182.reuse, 0x10, RZ ;  /* 0x00000010b6177824 */ /* 0x041fe200078e00ff */
[-C--:B------:R-:W-:Y:S01]  /*1860*/  LEA.HI.X.SX32 R33, R29, R7.reuse, 0x1, P6 ;  /* 0x000000071d217211 */ /* 0x080fe200030f0eff */
[C---:B------:R-:W-:Y:S01]  /*1870*/  IMAD R131, R182.reuse, 0x72, RZ ;  /* 0x00000072b6837824 */ /* 0x040fe200078e02ff */
[----:B------:R-:W-:Y:S01]  /*1880*/  SHF.R.U32.HI R22, RZ, 0xa, R49 ;  /* 0x0000000aff167819 */ /* 0x000fe20000011631 */
[C---:B------:R-:W-:Y:S01]  /*1890*/  IMAD R133, R182.reuse, 0x74, RZ ;  /* 0x00000074b6857824 */ /* 0x040fe200078e02ff */
[-C--:B------:R-:W-:Y:S01]  /*18a0*/  LEA R28, P6, R182, R6.reuse, 0x5 ;  /* 0x00000006b61c7211 */ /* 0x080fe200078c28ff */
[----:B------:R0:W2:Y:S01]  /*18b0*/  @P5 LDG.E.U16 R20, desc[UR22][R32.64] ;  /* 0x0000001620145981 */ /* 0x0000a2000c1e1500 */
[----:B------:R-:W-:Y:S01]  /*18c0*/  LOP3.LUT P5, RZ, R22, 0x1, RZ, 0xc0, !PT ;  /* 0x0000000116ff7812 */ /* 0x000fe200078ac0ff */
[C---:B-1----:R-:W-:Y:S01]  /*18d0*/  IMAD R25, R182.reuse, 0x15, RZ ;  /* 0x00000015b6197824 */ /* 0x042fe200078e02ff */
[----:B------:R-:W-:Y:S01]  /*18e0*/  LEA.HI.X.SX32 R29, R23, R7, 0x1, P6 ;  /* 0x00000007171d7211 */ /* 0x000fe200030f0eff */
[C---:B------:R-:W-:Y:S01]  /*18f0*/  IMAD R135, R182.reuse, 0x76, RZ ;  /* 0x00000076b6877824 */ /* 0x040fe200078e02ff */
[----:B------:R-:W-:Y:S01]  /*1900*/  PRMT R23, RZ, 0x7610, R23 ;  /* 0x00007610ff177816 */ /* 0x000fe20000000017 */
[C---:B------:R-:W-:Y:S01]  /*1910*/  IMAD R137, R182.reuse, 0x78, RZ ;  /* 0x00000078b6897824 */ /* 0x040fe200078e02ff */
[----:B------:R-:W-:Y:S01]  /*1920*/  IADD3 R30, P6, PT, R85, R6, RZ ;  /* 0x00000006551e7210 */ /* 0x000fe20007fde0ff */
[----:B------:R-:W-:Y:S01]  /*1930*/  IMAD R121, R182, 0x3b, RZ ;  /* 0x0000003bb6797824 */ /* 0x000fe200078e02ff */
[----:B------:R-:W-:-:S02]  /*1940*/  SHF.R.U32.HI R22, RZ, 0x9, R49 ;  /* 0x00000009ff167819 */ /* 0x000fc40000011631 */
[----:B------:R-:W-:Y:S01]  /*1950*/  LOP3.LUT R116, R13, 0x28, RZ, 0xfc, !PT ;  /* 0x000000280d747812 */ /* 0x000fe200078efcff */
[----:B------:R1:W2:Y:S01]  /*1960*/  @P0 LDG.E.U16 R23, desc[UR22][R28.64] ;  /* 0x000000161c170981 */ /* 0x0002a2000c1e1500 */
[-C--:B------:R-:W-:Y:S01]  /*1970*/  LEA.HI.X.SX32 R31, R25, R7.reuse, 0x1, P6 ;  /* 0x00000007191f7211 */ /* 0x080fe200030f0eff */
[----:B------:R-:W-:Y:S01]  /*1980*/  UIADD3 UR11, UPT, UPT, UR8, 0x80, URZ ;  /* 0x00000080080b7890 */ /* 0x000fe2000fffe0ff */
[----:B------:R-:W-:Y:S01]  /*1990*/  PRMT R25, RZ, 0x7610, R25 ;  /* 0x00007610ff197816 */ /* 0x000fe20000000019 */
[----:B------:R-:W2:Y:S01]  /*19a0*/  LDCU UR4, c[0x0][0x3b0] ;  /* 0x00007600ff0477ac */ /* 0x000ea20008000800 */
[----:B------:R-:W-:Y:S02]  /*19b0*/  LOP3.LUT P0, RZ, R22, 0x1, RZ, 0xc0, !PT ;  /* 0x0000000116ff7812 */ /* 0x000fe4000780c0ff */
[----:B------:R-:W-:Y:S02]  /*19c0*/  SHF.R.U32.HI R22, RZ, 0x8, R49 ;  /* 0x00000008ff167819 */ /* 0x000fe40000011631 */
[----:B0-----:R-:W-:Y:S01]  /*19d0*/  IADD3 R32, P6, PT, R83, R6, RZ ;  /* 0x0000000653207210 */ /* 0x001fe20007fde0ff */
[----:B------:R0:W2:Y:S01]  /*19e0*/  @P5 LDG.E.U16 R25, desc[UR22][R30.64] ;  /* 0x000000161e195981 */ /* 0x0000a2000c1e1500 */
[----:B------:R-:W-:Y:S01]  /*19f0*/  LOP3.LUT P5, RZ, R22, 0x1, RZ, 0xc0, !PT ;  /* 0x0000000116ff7812 */ /* 0x000fe200078ac0ff */
[----:B-1----:R-:W-:Y:S01]  /*1a00*/  IMAD R29, R182, 0x17, RZ ;  /* 0x00000017b61d7824 */ /* 0x002fe200078e02ff */
[----:B------:R-:W-:-:S02]  /*1a10*/  LEA.HI.X.SX32 R33, R91, R7, 0x1, P6 ;  /* 0x000000075b217211 */ /* 0x000fc400030f0eff */
[----:B------:R-:W-:Y:S01]  /*1a20*/  PRMT R24, RZ, 0x7610, R24 ;  /* 0x00007610ff187816 */ /* 0x000fe20000000018 */
[----:B------:R-:W-:Y:S01]  /*1a30*/  VIADD R22, R4, 0xfffffff3 ;  /* 0xfffffff304167836 */ /* 0x000fe20000000000 */
[----:B------:R-:W-:-:S04]  /*1a40*/  IADD3 R34, P6, PT, R81, R6, RZ ;  /* 0x0000000651227210 */ /* 0x000fc80007fde0ff */
[-C--:B------:R-:W-:Y:S01]  /*1a50*/  LEA.HI.X.SX32 R35, R29, R7.reuse, 0x1, P6 ;  /* 0x000000071d237211 */ /* 0x080fe200030f0eff */
[----:B------:R1:W2:Y:S01]  /*1a60*/  @P0 LDG.E.U16 R24, desc[UR22][R32.64] ;  /* 0x0000001620180981 */ /* 0x0002a2000c1e1500 */
[----:B------:R-:W-:Y:S02]  /*1a70*/  PRMT R29, RZ, 0x7610, R29 ;  /* 0x00007610ff1d7816 */ /* 0x000fe4000000001d */
[----:B0-----:R-:W-:Y:S02]  /*1a80*/  IADD3 R30, P6, PT, R41, R6, RZ ;  /* 0x00000006291e7210 */ /* 0x001fe40007fde0ff */
[----:B------:R-:W-:Y:S01]  /*1a90*/  ISETP.GE.U32.AND P0, PT, R22, 0x7fffffb4, PT ;  /* 0x7fffffb41600780c */ /* 0x000fe20003f06070 */
[----:B------:R-:W-:Y:S01]  /*1aa0*/  VIADD R22, R4, 0xfffffff8 ;  /* 0xfffffff804167836 */ /* 0x000fe20000000000 */
[----:B------:R-:W-:Y:S01]  /*1ab0*/  LEA.HI.X.SX32 R31, R42, R7, 0x1, P6 ;  /* 0x000000072a1f7211 */ /* 0x000fe200030f0eff */
[----:B------:R0:W2:Y:S01]  /*1ac0*/  @P5 LDG.E.U16 R29, desc[UR22][R34.64] ;  /* 0x00000016221d5981 */ /* 0x0000a2000c1e1500 */
[----:B------:R-:W-:-:S02]  /*1ad0*/  PRMT R28, RZ, 0x7610, R28 ;  /* 0x00007610ff1c7816 */ /* 0x000fc4000000001c */
[-C--:B-1----:R-:W-:Y:S02]  /*1ae0*/  IADD3 R32, P6, PT, R43, R6.reuse, RZ ;  /* 0x000000062b207210 */ /* 0x082fe40007fde0ff */
[----:B------:R-:W-:Y:S02]  /*1af0*/  ISETP.GE.U32.AND P5, PT, R22, 0x7fffffb9, PT ;  /* 0x7fffffb91600780c */ /* 0x000fe40003fa6070 */
[--C-:B------:R-:W-:Y:S01]  /*1b00*/  SHF.R.U32.HI R22, RZ, 0x7, R49.reuse ;  /* 0x00000007ff167819 */ /* 0x100fe20000011631 */
[----:B------:R1:W4:Y:S01]  /*1b10*/  @!P4 LDG.E.U16 R28, desc[UR22][R30.64] ;  /* 0x000000161e1cc981 */ /* 0x000322000c1e1500 */
[----:B------:R-:W-:Y:S02]  /*1b20*/  LEA.HI.X.SX32 R33, R41, R7, 0x1, P6 ;  /* 0x0000000729217211 */ /* 0x000fe400030f0eff */
[----:B0-----:R-:W-:Y:S02]  /*1b30*/  IADD3 R34, P6, PT, R45, R6, RZ ;  /* 0x000000062d227210 */ /* 0x001fe40007fde0ff */
[----:B------:R-:W-:Y:S01]  /*1b40*/  LOP3.LUT P4, RZ, R22, 0x1, RZ, 0xc0, !PT ;  /* 0x0000000116ff7812 */ /* 0x000fe2000788c0ff */
[----:B------:R0:W2:Y:S01]  /*1b50*/  @!P3 LDG.E.U16 R26, desc[UR22][R32.64] ;  /* 0x00000016201ab981 */ /* 0x0000a2000c1e1500 */
[----:B------:R-:W-:-:S02]  /*1b60*/  SHF.R.U32.HI R44, RZ, 0x6, R49 ;  /* 0x00000006ff2c7819 */ /* 0x000fc40000011631 */
[----:B------:R-:W-:Y:S02]  /*1b70*/  PRMT R22, RZ, 0x7610, R22 ;  /* 0x00007610ff167816 */ /* 0x000fe40000000016 */
[-C--:B------:R-:W-:Y:S02]  /*1b80*/  LEA.HI.X.SX32 R35, R43, R7.reuse, 0x1, P6 ;  /* 0x000000072b237211 */ /* 0x080fe400030f0eff */
[----:B------:R-:W-:Y:S02]  /*1b90*/  LOP3.LUT P3, RZ, R44, 0x1, RZ, 0xc0, !PT ;  /* 0x000000012cff7812 */ /* 0x000fe4000786c0ff */
[----:B-1----:R-:W-:Y:S01]  /*1ba0*/  SHF.R.U32.HI R31, RZ, 0x5, R49 ;  /* 0x00000005ff1f7819 */ /* 0x002fe20000011631 */
[----:B------:R1:W2:Y:S01]  /*1bb0*/  @!P0 LDG.E.U16 R22, desc[UR22][R34.64] ;  /* 0x0000001622168981 */ /* 0x0002a2000c1e1500 */
[----:B------:R-:W-:Y:S02]  /*1bc0*/  IADD3 R44, P6, PT, R79, R6, RZ ;  /* 0x000000064f2c7210 */ /* 0x000fe40007fde0ff */
[----:B------:R-:W-:Y:S01]  /*1bd0*/  LOP3.LUT P0, RZ, R31, 0x1, RZ, 0xc0, !PT ;  /* 0x000000011fff7812 */ /* 0x000fe2000780c0ff */
[----:B------:R-:W-:Y:S01]  /*1be0*/  IMAD R31, R182, 0x19, RZ ;  /* 0x00000019b61f7824 */ /* 0x000fe200078e02ff */
[----:B------:R-:W-:-:S02]  /*1bf0*/  LEA.HI.X.SX32 R45, R45, R7, 0x1, P6 ;  /* 0x000000072d2d7211 */ /* 0x000fc400030f0eff */
[-C--:B------:R-:W-:Y:S02]  /*1c00*/  IADD3 R46, P6, PT, R77, R6.reuse, RZ ;  /* 0x000000064d2e7210 */ /* 0x080fe40007fde0ff */
[----:B------:R-:W-:Y:S02]  /*1c10*/  PRMT R30, RZ, 0x7610, R30 ;  /* 0x00007610ff1e7816 */ /* 0x000fe4000000001e */
[----:B------:R-:W-:Y:S02]  /*1c20*/  LEA.HI.X.SX32 R47, R31, R7, 0x1, P6 ;  /* 0x000000071f2f7211 */ /* 0x000fe400030f0eff */
[----:B------:R-:W-:Y:S01]  /*1c30*/  PRMT R31, RZ, 0x7610, R31 ;  /* 0x00007610ff1f7816 */ /* 0x000fe2000000001f */
[----:B0-----:R-:W-:Y:S01]  /*1c40*/  VIADD R33, R4, 0xfffffff1 ;  /* 0xfffffff104217836 */ /* 0x001fe20000000000 */
[----:B------:R-:W-:Y:S01]  /*1c50*/  SHF.R.U32.HI R32, RZ, 0x4, R49 ;  /* 0x00000004ff207819 */ /* 0x000fe20000011631 */
[----:B------:R0:W2:Y:S01]  /*1c60*/  @P4 LDG.E.U16 R30, desc[UR22][R44.64] ;  /* 0x000000162c1e4981 */ /* 0x0000a2000c1e1500 */
[----:B-1----:R-:W-:-:S02]  /*1c70*/  IADD3 R34, P6, PT, R75, R6, RZ ;  /* 0x000000064b227210 */ /* 0x002fc40007fde0ff */
[----:B------:R-:W-:Y:S01]  /*1c80*/  LOP3.LUT P4, RZ, R32, 0x1, RZ, 0xc0, !PT ;  /* 0x0000000120ff7812 */ /* 0x000fe2000788c0ff */
[----:B------:R1:W2:Y:S01]  /*1c90*/  @P3 LDG.E.U16 R31, desc[UR22][R46.64] ;  /* 0x000000162e1f3981 */ /* 0x0002a2000c1e1500 */
[----:B------:R-:W-:Y:S01]  /*1ca0*/  ISETP.GE.U32.AND P3, PT, R33, 0x7fffffb2, PT ;  /* 0x7fffffb22100780c */ /* 0x000fe20003f66070 */
[----:B------:R-:W-:Y:S01]  /*1cb0*/  IMAD R33, R182, 0x1b, RZ ;  /* 0x0000001bb6217824 */ /* 0x000fe200078e02ff */
[----:B------:R-:W-:Y:S02]  /*1cc0*/  LEA.HI.X.SX32 R35, R93, R7, 0x1, P6 ;  /* 0x000000075d237211 */ /* 0x000fe400030f0eff */
[----:B------:R-:W-:Y:S01]  /*1cd0*/  PRMT R32, RZ, 0x7610, R32 ;  /* 0x00007610ff207816 */ /* 0x000fe20000000020 */
[----:B0-----:R-:W-:Y:S01]  /*1ce0*/  VIADD R45, R4, 0xfffffff6 ;  /* 0xfffffff6042d7836 */ /* 0x001fe20000000000 */
[----:B------:R-:W-:Y:S01]  /*1cf0*/  IADD3 R54, P6, PT, R73, R6, RZ ;  /* 0x0000000649367210 */ /* 0x000fe20007fde0ff */
[----:B------:R-:W-:-:S03]  /*1d00*/  IMAD R44, R182, 0xe, RZ ;  /* 0x0000000eb62c7824 */ /* 0x000fc600078e02ff */
[-C--:B------:R-:W-:Y:S01]  /*1d10*/  LEA.HI.X.SX32 R55, R33, R7.reuse, 0x1, P6 ;  /* 0x0000000721377211 */ /* 0x080fe200030f0eff */
[----:B------:R0:W2:Y:S01]  /*1d20*/  @P0 LDG.E.U16 R32, desc[UR22][R34.64] ;  /* 0x0000001622200981 */ /* 0x0000a2000c1e1500 */
[----:B------:R-:W-:Y:S02]  /*1d30*/  PRMT R33, RZ, 0x7610, R33 ;  /* 0x00007610ff217816 */ /* 0x000fe40000000021 */
[----:B------:R-:W-:Y:S01]  /*1d40*/  ISETP.GE.U32.AND P0, PT, R45, 0x7fffffb7, PT ;  /* 0x7fffffb72d00780c */ /* 0x000fe20003f06070 */
[----:B------:R-:W-:Y:S01]  /*1d50*/  IMAD R45, R182, 0x7, RZ ;  /* 0x00000007b62d7824 */ /* 0x000fe200078e02ff */
[----:B-1----:R-:W-:Y:S02]  /*1d60*/  IADD3 R46, P6, PT, R44, R6, RZ ;  /* 0x000000062c2e7210 */ /* 0x002fe40007fde0ff */
[----:B------:R1:W2:Y:S01]  /*1d70*/  @P4 LDG.E.U16 R33, desc[UR22][R54.64] ;  /* 0x0000001636214981 */ /* 0x0002a2000c1e1500 */
[----:B------:R-:W-:Y:S02]  /*1d80*/  ISETP.GE.U32.AND P4, PT, R48, 0x7fffff8e, PT ;  /* 0x7fffff8e3000780c */ /* 0x000fe40003f86070 */
[----:B0-----:R-:W-:Y:S01]  /*1d90*/  PRMT R35, RZ, 0x7610, R35 ;  /* 0x00007610ff237816 */ /* 0x001fe20000000023 */
[C---:B------:R-:W-:Y:S01]  /*1da0*/  VIADD R48, R4.reuse, 0xffffffce ;  /* 0xffffffce04307836 */ /* 0x040fe20000000000 */
[----:B------:R-:W-:Y:S01]  /*1db0*/  LEA.HI.X.SX32 R47, R45, R7, 0x1, P6 ;  /* 0x000000072d2f7211 */ /* 0x000fe200030f0eff */
[----:B------:R-:W-:Y:S01]  /*1dc0*/  VIADD R34, R4, 0xffffffcf ;  /* 0xffffffcf04227836 */ /* 0x000fe20000000000 */
[----:B------:R-:W-:-:S03]  /*1dd0*/  ISETP.GE.U32.AND P6, PT, R56, 0x7fffff8d, PT ;  /* 0x7fffff8d3800780c */ /* 0x000fc60003fc6070 */
[----:B------:R0:W2:Y:S01]  /*1de0*/  @!P5 LDG.E.U16 R35, desc[UR22][R46.64] ;  /* 0x000000162e23d981 */ /* 0x0000a2000c1e1500 */
[----:B------:R-:W-:Y:S01]  /*1df0*/  ISETP.GE.U32.AND P5, PT, R48, 0x7fffff8f, PT ;  /* 0x7fffff8f3000780c */ /* 0x000fe20003fa6070 */
[----:B------:R-:W-:Y:S01]  /*1e00*/  VIADD R48, R4, 0xffffffc8 ;  /* 0xffffffc804307836 */ /* 0x000fe20000000000 */
[----:B-1----:R-:W-:Y:S02]  /*1e10*/  SEL R55, RZ, 0x1, P6 ;  /* 0x00000001ff377807 */ /* 0x002fe40003000000 */
[----:B------:R-:W-:Y:S02]  /*1e20*/  SEL R56, RZ, 0x1fffe, P4 ;  /* 0x0001fffeff387807 */ /* 0x000fe40002000000 */
[----:B------:R-:W-:Y:S01]  /*1e30*/  ISETP.GE.U32.AND P6, PT, R34, 0x7fffff90, PT ;  /* 0x7fffff902200780c */ /* 0x000fe20003fc6070 */
[----:B------:R-:W-:Y:S01]  /*1e40*/  VIADD R34, R4, 0xffffffc9 ;  /* 0xffffffc904227836 */ /* 0x000fe20000000000 */
[----:B------:R-:W-:Y:S01]  /*1e50*/  ISETP.GE.U32.AND P4, PT, R48, 0x7fffff89, PT ;  /* 0x7fffff893000780c */ /* 0x000fe20003f86070 */
[----:B------:R-:W-:-:S02]  /*1e60*/  VIADD R48, R4, 0xffffffca ;  /* 0xffffffca04307836 */ /* 0x000fc40000000000 */
[----:B0-----:R-:W-:Y:S01]  /*1e70*/  VIADD R46, R4, 0xffffffcb ;  /* 0xffffffcb042e7836 */ /* 0x001fe20000000000 */
[----:B------:R-:W-:Y:S02]  /*1e80*/  SEL R54, RZ, 0x4, P5 ;  /* 0x00000004ff367807 */ /* 0x000fe40002800000 */
[----:B------:R-:W-:Y:S02]  /*1e90*/  SEL R47, RZ, 0x7fff8, P6 ;  /* 0x0007fff8ff2f7807 */ /* 0x000fe40003000000 */
[----:B------:R-:W-:Y:S01]  /*1ea0*/  ISETP.GE.U32.AND P5, PT, R34, 0x7fffff8a, PT ;  /* 0x7fffff8a2200780c */ /* 0x000fe20003fa6070 */
[----:B------:R-:W-:Y:S01]  /*1eb0*/  VIADD R34, R4, 0xffffffc4 ;  /* 0xffffffc404227836 */ /* 0x000fe20000000000 */
[----:B------:R-:W-:Y:S02]  /*1ec0*/  ISETP.GE.U32.AND P6, PT, R48, 0x7fffff8b, PT ;  /* 0x7fffff8b3000780c */ /* 0x000fe40003fc6070 */
[----:B------:R-:W-:Y:S02]  /*1ed0*/  SEL R48, RZ, 0x1, P4 ;  /* 0x00000001ff307807 */ /* 0x000fe40002000000 */
[----:B------:R-:W-:Y:S01]  /*1ee0*/  ISETP.GE.U32.AND P4, PT, R46, 0x7fffff8c, PT ;  /* 0x7fffff8c2e00780c */ /* 0x000fe20003f86070 */
[----:B------:R-:W-:Y:S01]  /*1ef0*/  VIADD R46, R4, 0xffffffc5 ;  /* 0xffffffc5042e7836 */ /* 0x000fe20000000000 */
[----:B------:R-:W-:-:S02]  /*1f00*/  SEL R59, RZ, 0x1fffe, P5 ;  /* 0x0001fffeff3b7807 */ /* 0x000fc40002800000 */
[----:B------:R-:W-:Y:S02]  /*1f10*/  ISETP.GE.U32.AND P5, PT, R34, 0x7fffff85, PT ;  /* 0x7fffff852200780c */ /* 0x000fe40003fa6070 */
[----:B------:R-:W-:Y:S02]  /*1f20*/  SEL R34, RZ, 0x4, P6 ;  /* 0x00000004ff227807 */ /* 0x000fe40003000000 */
[----:B------:R-:W-:Y:S01]  /*1f30*/  ISETP.GE.U32.AND P6, PT, R46, 0x7fffff86, PT ;  /* 0x7fffff862e00780c */ /* 0x000fe20003fc6070 */
[----:B------:R-:W-:Y:S01]  /*1f40*/  VIADD R46, R4, 0xffffffc1 ;  /* 0xffffffc1042e7836 */ /* 0x000fe20000000000 */
[----:B------:R-:W-:Y:S02]  /*1f50*/  SEL R57, RZ, 0x7fff8, P4 ;  /* 0x0007fff8ff397807 */ /* 0x000fe40002000000 */
[----:B------:R-:W-:Y:S02]  /*1f60*/  ISETP.GE.U32.AND P4, PT, R60, 0x7fffff87, PT ;  /* 0x7fffff873c00780c */ /* 0x000fe40003f86070 */
[----:B------:R-:W-:-:S02]  /*1f70*/  SEL R89, RZ, 0x1fffe, P6 ;  /* 0x0001fffeff597807 */ /* 0x000fc40003000000 */
        /* <DEDUP_REMOVED lines=8> */
[----:B------:R-:W-:Y:S01]  /*2000*/  ISETP.GE.U32.AND P5, PT, R46, 0x7fffff84, PT ;  /* 0x7fffff842e00780c */ /* 0x000fe20003fa6070 */
[----:B------:R-:W-:Y:S01]  /*2010*/  VIADD R46, R4, 0xffffffdd ;  /* 0xffffffdd042e7836 */ /* 0x000fe20000000000 */
[----:B------:R-:W-:Y:S02]  /*2020*/  SEL R97, RZ, 0x1fffe, P6 ;  /* 0x0001fffeff617807 */ /* 0x000fe40003000000 */
        /* <DEDUP_REMOVED lines=45> */
[----:B------:R-:W-:Y:S01]  /*2300*/  IMAD.IADD R55, R55, 0x1, R56 ;  /* 0x0000000137377824 */ /* 0x000fe200078e0238 */
[----:B------:R-:W-:Y:S02]  /*2310*/  SEL R111, RZ, 0x1fffe, P4 ;  /* 0x0001fffeff6f7807 */ /* 0x000fe40002000000 */
[----:B------:R-:W-:Y:S02]  /*2320*/  ISETP.GE.U32.AND P4, PT, R64, 0x7fffffb5, PT ;  /* 0x7fffffb54000780c */ /* 0x000fe40003f86070 */
[----:B------:R-:W-:Y:S01]  /*2330*/  SEL R64, RZ, 0x1, P6 ;  /* 0x00000001ff407807 */ /* 0x000fe20003000000 */
[----:B------:R-:W-:Y:S01]  /*2340*/  IMAD.IADD R48, R48, 0x1, R59 ;  /* 0x0000000130307824 */ /* 0x000fe200078e023b */
[----:B------:R-:W-:-:S03]  /*2350*/  LOP3.LUT R55, R55, 0x3, RZ, 0xc0, !PT ;  /* 0x0000000337377812 */ /* 0x000fc600078ec0ff */
[----:B------:R-:W-:Y:S01]  /*2360*/  IMAD.IADD R64, R64, 0x1, R97 ;  /* 0x0000000140407824 */ /* 0x000fe200078e0261 */
[----:B------:R-:W-:Y:S01]  /*2370*/  SEL R78, RZ, 0x4, P5 ;  /* 0x00000004ff4e7807 */ /* 0x000fe20002800000 */
[----:B------:R-:W-:Y:S01]  /*2380*/  IMAD.IADD R80, R80, 0x1, R111 ;  /* 0x0000000150507824 */ /* 0x000fe200078e026f */
[----:B------:R-:W-:Y:S01]  /*2390*/  LOP3.LUT R48, R48, 0x3, RZ, 0xc0, !PT ;  /* 0x0000000330307812 */ /* 0x000fe200078ec0ff */
[----:B------:R-:W-:Y:S01]  /*23a0*/  IMAD.IADD R60, R60, 0x1, R89 ;  /* 0x000000013c3c7824 */ /* 0x000fe200078e0259 */
[----:B------:R-:W-:Y:S01]  /*23b0*/  IADD3 R54, PT, PT, R55, R47, R54 ;  /* 0x0000002f37367210 */ /* 0x000fe20007ffe036 */
[----:B------:R-:W-:Y:S01]  /*23c0*/  IMAD R47, R182, 0x1c, RZ ;  /* 0x0000001cb62f7824 */ /* 0x000fe200078e02ff */
[----:B------:R-:W-:Y:S02]  /*23d0*/  ISETP.GE.U32.AND P5, PT, R82, 0x7fffff94, PT ;  /* 0x7fffff945200780c */ /* 0x000fe40003fa6070 */
[----:B------:R-:W-:Y:S02]  /*23e0*/  LOP3.LUT R64, R64, 0x3, RZ, 0xc0, !PT ;  /* 0x0000000340407812 */ /* 0x000fe400078ec0ff */
[----:B------:R-:W-:-:S02]  /*23f0*/  IADD3 R48, PT, PT, R48, R57, R34 ;  /* 0x0000003930307210 */ /* 0x000fc40007ffe022 */
[----:B------:R-:W-:Y:S02]  /*2400*/  SEL R57, RZ, 0x7fff8, P5 ;  /* 0x0007fff8ff397807 */ /* 0x000fe40002800000 */
[----:B------:R-:W-:Y:S02]  /*2410*/  LOP3.LUT R80, R80, 0x3, RZ, 0xc0, !PT ;  /* 0x0000000350507812 */ /* 0x000fe400078ec0ff */
[----:B------:R-:W-:Y:S02]  /*2420*/  LOP3.LUT R60, R60, 0x3, RZ, 0xc0, !PT ;  /* 0x000000033c3c7812 */ /* 0x000fe400078ec0ff */
[----:B------:R-:W-:Y:S02]  /*2430*/  IADD3 R62, PT, PT, R64, R95, R62 ;  /* 0x0000005f403e7210 */ /* 0x000fe40007ffe03e */
[----:B------:R-:W-:Y:S01]  /*2440*/  IADD3 R56, P5, PT, R47, R6, RZ ;  /* 0x000000062f387210 */ /* 0x000fe20007fbe0ff */
[----:B------:R-:W-:Y:S01]  /*2450*/  IMAD.IADD R76, R76, 0x1, R109 ;  /* 0x000000014c4c7824 */ /* 0x000fe200078e026d */
[----:B------:R-:W-:Y:S01]  /*2460*/  SHF.R.U32.HI R34, RZ, 0x3, R49 ;  /* 0x00000003ff227819 */ /* 0x000fe20000011631 */
[----:B------:R-:W-:Y:S01]  /*2470*/  IMAD.IADD R72, R72, 0x1, R105 ;  /* 0x0000000148487824 */ /* 0x000fe200078e0269 */
[----:B------:R-:W-:Y:S01]  /*2480*/  IADD3 R78, PT, PT, R80, R57, R78 ;  /* 0x00000039504e7210 */ /* 0x000fe20007ffe04e */
[----:B------:R-:W-:Y:S01]  /*2490*/  IMAD.SHL.U32 R48, R48, 0x100, RZ ;  /* 0x0000010030307824 */ /* 0x000fe200078e00ff */
[----:B------:R-:W-:-:S02]  /*24a0*/  IADD3 R58, PT, PT, R60, R87, R58 ;  /* 0x000000573c3a7210 */ /* 0x000fc40007ffe03a */
[----:B------:R-:W-:Y:S02]  /*24b0*/  LOP3.LUT R55, R62, 0xf, RZ, 0xc0, !PT ;  /* 0x0000000f3e377812 */ /* 0x000fe400078ec0ff */
[----:B------:R-:W-:Y:S02]  /*24c0*/  LEA.HI.X.SX32 R57, R44, R7, 0x1, P5 ;  /* 0x000000072c397211 */ /* 0x000fe400028f0eff */
[----:B------:R-:W-:Y:S02]  /*24d0*/  LOP3.LUT P5, RZ, R34, 0x1, RZ, 0xc0, !PT ;  /* 0x0000000122ff7812 */ /* 0x000fe400078ac0ff */
[----:B------:R-:W-:Y:S01]  /*24e0*/  PRMT R34, RZ, 0x7610, R34 ;  /* 0x00007610ff227816 */ /* 0x000fe20000000022 */
[----:B------:R-:W-:Y:S01]  /*24f0*/  IMAD R87, R182, 0x38, RZ ;  /* 0x00000038b6577824 */ /* 0x000fe200078e02ff */
[----:B------:R-:W-:Y:S01]  /*2500*/  LOP3.LUT R76, R76, 0x3, RZ, 0xc0, !PT ;  /* 0x000000034c4c7812 */ /* 0x000fe200078ec0ff */
[----:B------:R-:W-:Y:S01]  /*2510*/  IMAD R60, R58, 0x10, R55 ;  /* 0x000000103a3c7824 */ /* 0x000fe200078e0237 */
[----:B------:R-:W-:-:S02]  /*2520*/  LOP3.LUT R72, R72, 0x3, RZ, 0xc0, !PT ;  /* 0x0000000348487812 */ /* 0x000fc400078ec0ff */
[----:B------:R-:W-:Y:S01]  /*2530*/  LOP3.LUT R55, R48, 0xf00, RZ, 0xe2, !PT ;  /* 0x00000f0030377812 */ /* 0x000fe200078ee2ff */
[----:B------:R0:W3:Y:S01]  /*2540*/  @!P3 LDG.E.U16 R34, desc[UR22][R56.64] ;  /* 0x000000163822b981 */ /* 0x0000e2000c1e1500 */
[----:B------:R-:W-:Y:S02]  /*2550*/  IADD3 R74, PT, PT, R76, R107, R74 ;  /* 0x0000006b4c4a7210 */ /* 0x000fe40007ffe04a */
[----:B------:R-:W-:Y:S01]  /*2560*/  LOP3.LUT R59, R78, 0xf, RZ, 0xc0, !PT ;  /* 0x0000000f4e3b7812 */ /* 0x000fe200078ec0ff */
[----:B------:R-:W-:Y:S01]  /*2570*/  IMAD.IADD R68, R68, 0x1, R101 ;  /* 0x0000000144447824 */ /* 0x000fe200078e0265 */
[----:B------:R-:W-:Y:S02]  /*2580*/  IADD3 R70, PT, PT, R72, R103, R70 ;  /* 0x0000006748467210 */ /* 0x000fe40007ffe046 */
[----:B------:R-:W-:Y:S01]  /*2590*/  IADD3 R58, P3, PT, R87, R6, RZ ;  /* 0x00000006573a7210 */ /* 0x000fe20007f7e0ff */
[----:B------:R-:W-:Y:S01]  /*25a0*/  IMAD R55, R54, 0x1000, R55 ;  /* 0x0000100036377824 */ /* 0x000fe200078e0237 */
[----:B------:R-:W-:Y:S01]  /*25b0*/  SHF.R.U32.HI R48, RZ, 0x2, R49 ;  /* 0x00000002ff307819 */ /* 0x000fe20000011631 */
[----:B------:R-:W-:Y:S01]  /*25c0*/  IMAD R74, R74, 0x10, R59 ;  /* 0x000000104a4a7824 */ /* 0x000fe200078e023b */
[----:B------:R-:W-:Y:S01]  /*25d0*/  PRMT R54, RZ, 0x7610, R54 ;  /* 0x00007610ff367816 */ /* 0x000fe20000000036 */
[----:B------:R-:W-:Y:S01]  /*25e0*/  IMAD.SHL.U32 R70, R70, 0x100, RZ ;  /* 0x0000010046467824 */ /* 0x000fe200078e00ff */
[----:B------:R-:W-:Y:S01]  /*25f0*/  LEA.HI.X.SX32 R59, R47, R7, 0x1, P3 ;  /* 0x000000072f3b7211 */ /* 0x000fe200018f0eff */
[----:B------:R-:W-:Y:S01]  /*2600*/  IMAD R95, R182, 0x3a, RZ ;  /* 0x0000003ab65f7824 */ /* 0x000fe200078e02ff */
[----:B------:R-:W-:-:S02]  /*2610*/  LOP3.LUT R68, R68, 0x3, RZ, 0xc0, !PT ;  /* 0x0000000344447812 */ /* 0x000fc400078ec0ff */
[----:B------:R-:W-:Y:S01]  /*2620*/  LOP3.LUT P3, RZ, R48, 0x1, RZ, 0xc0, !PT ;  /* 0x0000000130ff7812 */ /* 0x000fe2000786c0ff */
[----:B------:R1:W2:Y:S01]  /*2630*/  @P5 LDG.E.U16 R54, desc[UR22][R58.64] ;  /* 0x000000163a365981 */ /* 0x0002a2000c1e1500 */
[----:B------:R-:W-:Y:S01]  /*2640*/  LOP3.LUT R60, R60, 0xff, RZ, 0xc0, !PT ;  /* 0x000000ff3c3c7812 */ /* 0x000fe200078ec0ff */
[----:B------:R-:W-:Y:S01]  /*2650*/  IMAD R47, R182, 0x1d, RZ ;  /* 0x0000001db62f7824 */ /* 0x000fe200078e02ff */
[----:B------:R-:W-:Y:S02]  /*2660*/  IADD3 R66, PT, PT, R68, R99, R66 ;  /* 0x0000006344427210 */ /* 0x000fe40007ffe042 */
[----:B0-----:R-:W-:Y:S02]  /*2670*/  LOP3.LUT R57, R70, 0xf00, RZ, 0xe2, !PT ;  /* 0x00000f0046397812 */ /* 0x001fe400078ee2ff */
[----:B------:R-:W-:Y:S01]  /*2680*/  IADD3 R88, P5, PT, R95, R6, RZ ;  /* 0x000000065f587210 */ /* 0x000fe20007fbe0ff */
[----:B------:R-:W-:Y:S01]  /*2690*/  IMAD.IADD R106, R55, 0x1, R60 ;  /* 0x00000001376a7824 */ /* 0x000fe200078e023c */
[----:B------:R-:W-:Y:S01]  /*26a0*/  LOP3.LUT R74, R74, 0xff, RZ, 0xc0, !PT ;  /* 0x000000ff4a4a7812 */ /* 0x000fe200078ec0ff */
[----:B------:R-:W-:Y:S01]  /*26b0*/  IMAD R57, R66, 0x1000, R57 ;  /* 0x0000100042397824 */ /* 0x000fe200078e0239 */
[----:B------:R-:W-:-:S02]  /*26c0*/  PRMT R55, RZ, 0x7610, R55 ;  /* 0x00007610ff377816 */ /* 0x000fc40000000037 */
[-C--:B------:R-:W-:Y:S01]  /*26d0*/  LEA.HI.X.SX32 R89, R47, R7.reuse, 0x1, P5 ;  /* 0x000000072f597211 */ /* 0x080fe200028f0eff */
[----:B------:R-:W-:Y:S01]  /*26e0*/  IMAD R47, R182, 0x9, RZ ;  /* 0x00000009b62f7824 */ /* 0x000fe200078e02ff */
[----:B-1----:R-:W-:Y:S02]  /*26f0*/  IADD3 R58, P5, PT, R63, R6, RZ ;  /* 0x000000063f3a7210 */ /* 0x002fe40007fbe0ff */
[----:B------:R-:W-:Y:S01]  /*2700*/  LOP3.LUT R56, R13, 0x4, RZ, 0xfc, !PT ;  /* 0x000000040d387812 */ /* 0x000fe200078efcff */
[----:B------:R-:W-:Y:S01]  /*2710*/  IMAD.IADD R97, R57, 0x1, R74 ;  /* 0x0000000139617824 */ /* 0x000fe200078e024a */
[----:B------:R0:W2:Y:S01]  /*2720*/  @P3 LDG.E.U16 R55, desc[UR22][R88.64] ;  /* 0x0000001658373981 */ /* 0x0000a2000c1e1500 */
[----:B------:R-:W-:Y:S01]  /*2730*/  PRMT R57, RZ, 0x7610, R57 ;  /* 0x00007610ff397816 */ /* 0x000fe20000000039 */
[----:B------:R-:W-:Y:S01]  /*2740*/  VIADD R60, R4, 0xfffffff2 ;  /* 0xfffffff2043c7836 */ /* 0x000fe20000000000 */
[----:B------:R-:W-:Y:S02]  /*2750*/  LEA.HI.X.SX32 R59, R47, R7, 0x1, P5 ;  /* 0x000000072f3b7211 */ /* 0x000fe400028f0eff */
[----:B------:R-:W-:-:S02]  /*2760*/  ISETP.GE.AND P3, PT, R56, RZ, PT ;  /* 0x000000ff3800720c */ /* 0x000fc40003f66270 */
[----:B------:R-:W-:Y:S01]  /*2770*/  IABS R56, R56 ;  /* 0x0000003800387213 */ /* 0x000fe20000000000 */
[----:B------:R-:W-:Y:S01]  /*2780*/  IMAD R48, R182, 0xb, RZ ;  /* 0x0000000bb6307824 */ /* 0x000fe200078e02ff */
[-C--:B------:R-:W-:Y:S01]  /*2790*/  IADD3 R62, P5, PT, R91, R6.reuse, RZ ;  /* 0x000000065b3e7210 */ /* 0x080fe20007fbe0ff */
[----:B------:R1:W2:Y:S01]  /*27a0*/  @!P0 LDG.E.U16 R57, desc[UR22][R58.64] ;  /* 0x000000163a398981 */ /* 0x0002a2000c1e1500 */
[----:B------:R-:W-:Y:S01]  /*27b0*/  ISETP.GE.U32.AND P0, PT, R60, 0x7fffffb3, PT ;  /* 0x7fffffb33c00780c */ /* 0x000fe20003f06070 */
[--C-:B------:R-:W-:Y:S01]  /*27c0*/  IMAD.MOV.U32 R91, RZ, RZ, R56.reuse ;  /* 0x000000ffff5b7224 */ /* 0x100fe200078e0038 */
[----:B------:R-:W-:Y:S02]  /*27d0*/  PRMT R56, RZ, 0x7610, R56 ;  /* 0x00007610ff387816 */ /* 0x000fe40000000038 */
[----:B------:R-:W-:Y:S02]  /*27e0*/  LEA.HI.X.SX32 R63, R48, R7, 0x1, P5 ;  /* 0x00000007303f7211 */ /* 0x000fe400028f0eff */
[----:B------:R-:W-:Y:S01]  /*27f0*/  SHF.R.U32.HI R64, RZ, 0x1, R49 ;  /* 0x00000001ff407819 */ /* 0x000fe20000011631 */
[----:B------:R-:W-:Y:S01]  /*2800*/  IMAD R49, R182, 0xd, RZ ;  /* 0x0000000db6317824 */ /* 0x000fe200078e02ff */
[----:B0-----:R-:W-:Y:S01]  /*2810*/  IADD3 R88, P5, PT, R93, R6, RZ ;  /* 0x000000065d587210 */ /* 0x001fe20007fbe0ff */
[----:B------:R0:W2:Y:S01]  /*2820*/  @!P4 LDG.E.U16 R56, desc[UR22][R62.64] ;  /* 0x000000163e38c981 */ /* 0x0000a2000c1e1500 */
[----:B------:R-:W-:-:S02]  /*2830*/  PRMT R106, R106, 0x5410, R97 ;  /* 0x000054106a6a7816 */ /* 0x000fc40000000061 */
[----:B-1----:R-:W-:Y:S01]  /*2840*/  PRMT R59, RZ, 0x7610, R59 ;  /* 0x00007610ff3b7816 */ /* 0x002fe2000000003b */
[----:B------:R-:W-:Y:S01]  /*2850*/  IMAD.HI.U32 R60, R12, R91, RZ ;  /* 0x0000005b0c3c7227 */ /* 0x000fe200078e00ff */
[----:B------:R-:W-:Y:S02]  /*2860*/  LOP3.LUT P4, RZ, R64, 0x1, RZ, 0xc0, !PT ;  /* 0x0000000140ff7812 */ /* 0x000fe4000788c0ff */
[----:B------:R-:W-:Y:S02]  /*2870*/  LEA.HI.X.SX32 R89, R49, R7, 0x1, P5 ;  /* 0x0000000731597211 */ /* 0x000fe400028f0eff */
[----:B------:R-:W-:Y:S02]  /*2880*/  SHF.R.U64 R58, R106, 0x1f, RZ ;  /* 0x0000001f6a3a7819 */ /* 0x000fe400000012ff */
[----:B0-----:R-:W-:Y:S01]  /*2890*/  IADD3 R62, P5, PT, R123, R6, RZ ;  /* 0x000000067b3e7210 */ /* 0x001fe20007fbe0ff */
[----:B------:R-:W-:Y:S01]  /*28a0*/  IMAD.MOV R60, RZ, RZ, -R60 ;  /* 0x000000ffff3c7224 */ /* 0x000fe200078e0a3c */
[----:B------:R0:W2:Y:S01]  /*28b0*/  @!P0 LDG.E.U16 R59, desc[UR22][R88.64] ;  /* 0x00000016583b8981 */ /* 0x0000a2000c1e1500 */
[----:B------:R-:W-:-:S02]  /*28c0*/  LOP3.LUT P0, RZ, R58, 0x1, RZ, 0xc0, !PT ;  /* 0x000000013aff7812 */ /* 0x000fc4000780c0ff */
[-C--:B------:R-:W-:Y:S01]  /*28d0*/  LEA.HI.X.SX32 R63, R61, R7.reuse, 0x1, P5 ;  /* 0x000000073d3f7211 */ /* 0x080fe200028f0eff */
[----:B------:R-:W-:Y:S01]  /*28e0*/  IMAD R61, R182, 0x1f, RZ ;  /* 0x0000001fb63d7824 */ /* 0x000fe200078e02ff */
[----:B------:R-:W-:Y:S02]  /*28f0*/  PRMT R58, RZ, 0x7610, R58 ;  /* 0x00007610ff3a7816 */ /* 0x000fe4000000003a */
[----:B------:R-:W-:Y:S01]  /*2900*/  IADD3 R90, P5, PT, R125, R6, RZ ;  /* 0x000000067d5a7210 */ /* 0x000fe20007fbe0ff */
[----:B------:R-:W-:Y:S01]  /*2910*/  IMAD R93, R8, R60, R91 ;  /* 0x0000003c085d7224 */ /* 0x000fe200078e025b */
[----:B------:R-:W-:Y:S02]  /*2920*/  SHF.R.U64 R60, R106, 0x1e, RZ ;  /* 0x0000001e6a3c7819 */ /* 0x000fe400000012ff */
[----:B------:R-:W-:Y:S01]  /*2930*/  LEA.HI.X.SX32 R91, R61, R7, 0x1, P5 ;  /* 0x000000073d5b7211 */ /* 0x000fe200028f0eff */
[----:B------:R1:W2:Y:S01]  /*2940*/  @P4 LDG.E.U16 R58, desc[UR22][R62.64] ;  /* 0x000000163e3a4981 */ /* 0x0002a2000c1e1500 */
[----:B------:R-:W-:Y:S01]  /*2950*/  PRMT R61, RZ, 0x7610, R61 ;  /* 0x00007610ff3d7816 */ /* 0x000fe2000000003d */
[----:B0-----:R-:W-:Y:S01]  /*2960*/  IMAD.SHL.U32 R89, R182, 0x20, RZ ;  /* 0x00000020b6597824 */ /* 0x001fe200078e00ff */
[----:B------:R-:W-:Y:S01]  /*2970*/  LOP3.LUT P4, RZ, R60, 0x1, RZ, 0xc0, !PT ;  /* 0x000000013cff7812 */ /* 0x000fe2000788c0ff */
[----:B------:R-:W-:Y:S01]  /*2980*/  IMAD R97, R182, 0x42, RZ ;  /* 0x00000042b6617824 */ /* 0x000fe200078e02ff */
[----:B------:R-:W-:-:S02]  /*2990*/  SHF.R.U64 R60, R106, 0x1d, RZ ;  /* 0x0000001d6a3c7819 */ /* 0x000fc400000012ff */
[-C--:B------:R-:W-:Y:S01]  /*29a0*/  LEA R88, P5, R182, R6.reuse, 0x6 ;  /* 0x00000006b6587211 */ /* 0x080fe200078a30ff */
[----:B------:R0:W2:Y:S01]  /*29b0*/  @!P2 LDG.E.U16 R61, desc[UR22][R90.64] ;  /* 0x000000165a3da981 */ /* 0x0000a2000c1e1500 */
[----:B------:R-:W-:Y:S01]  /*29c0*/  LOP3.LUT P2, RZ, R60, 0x1, RZ, 0xc0, !PT ;  /* 0x000000013cff7812 */ /* 0x000fe2000784c0ff */
[C---:B-1----:R-:W-:Y:S01]  /*29d0*/  IMAD R63, R182.reuse, 0x21, RZ ;  /* 0x00000021b63f7824 */ /* 0x042fe200078e02ff */
[-C--:B------:R-:W-:Y:S02]  /*29e0*/  LEA.HI.X.SX32 R89, R89, R7.reuse, 0x1, P5 ;  /* 0x0000000759597211 */ /* 0x080fe400028f0eff */
[----:B------:R-:W-:Y:S02]  /*29f0*/  PRMT R60, RZ, 0x7610, R60 ;  /* 0x00007610ff3c7816 */ /* 0x000fe4000000003c */
[----:B------:R-:W-:Y:S01]  /*2a00*/  IADD3 R96, P5, PT, R97, R6, RZ ;  /* 0x0000000661607210 */ /* 0x000fe20007fbe0ff */
[----:B0-----:R-:W-:Y:S01]  /*2a10*/  IMAD R91, R182, 0x44, RZ ;  /* 0x00000044b65b7824 */ /* 0x001fe200078e02ff */
[----:B------:R-:W-:Y:S01]  /*2a20*/  SHF.R.U64 R62, R106, 0x1c, RZ ;  /* 0x0000001c6a3e7819 */ /* 0x000fe200000012ff */
[----:B------:R-:W-:Y:S01]  /*2a30*/  IMAD R99, R182, 0x46, RZ ;  /* 0x00000046b6637824 */ /* 0x000fe200078e02ff */
[----:B------:R-:W-:Y:S01]  /*2a40*/  LEA.HI.X.SX32 R97, R63, R7, 0x1, P5 ;  /* 0x000000073f617211 */ /* 0x000fe200028f0eff */
[----:B------:R0:W2:Y:S01]  /*2a50*/  @P0 LDG.E.U16 R60, desc[UR22][R88.64] ;  /* 0x00000016583c0981 */ /* 0x0000a2000c1e1500 */
[----:B------:R-:W-:-:S02]  /*2a60*/  PRMT R63, RZ, 0x7610, R63 ;  /* 0x00007610ff3f7816 */ /* 0x000fc4000000003f */
[-C--:B------:R-:W-:Y:S02]  /*2a70*/  IADD3 R90, P5, PT, R91, R6.reuse, RZ ;  /* 0x000000065b5a7210 */ /* 0x080fe40007fbe0ff */
[----:B------:R-:W-:Y:S02]  /*2a80*/  LOP3.LUT P0, RZ, R62, 0x1, RZ, 0xc0, !PT ;  /* 0x000000013eff7812 */ /* 0x000fe4000780c0ff */
[----:B------:R-:W-:Y:S01]  /*2a90*/  SHF.R.U64 R62, R106, 0x1b, RZ ;  /* 0x0000001b6a3e7819 */ /* 0x000fe200000012ff */
[----:B------:R1:W2:Y:S01]  /*2aa0*/  @P4 LDG.E.U16 R63, desc[UR22][R96.64] ;  /* 0x00000016603f4981 */ /* 0x0002a2000c1e1500 */
[----:B------:R-:W-:Y:S01]  /*2ab0*/  LEA.HI.X.SX32 R91, R65, R7, 0x1, P5 ;  /* 0x00000007415b7211 */ /* 0x000fe200028f0eff */
[C---:B0-----:R-:W-:Y:S01]  /*2ac0*/  IMAD R89, R182.reuse, 0x23, RZ ;  /* 0x00000023b6597824 */ /* 0x041fe200078e02ff */
[----:B------:R-:W-:Y:S01]  /*2ad0*/  IADD3 R88, P5, PT, R99, R6, RZ ;  /* 0x0000000663587210 */ /* 0x000fe20007fbe0ff */
[----:B------:R-:W-:Y:S01]  /*2ae0*/  IMAD R99, R182, 0x48, RZ ;  /* 0x00000048b6637824 */ /* 0x000fe200078e02ff */
[----:B------:R-:W-:-:S02]  /*2af0*/  LOP3.LUT P4, RZ, R62, 0x1, RZ, 0xc0, !PT ;  /* 0x000000013eff7812 */ /* 0x000fc4000788c0ff */
[----:B------:R-:W-:Y:S02]  /*2b00*/  PRMT R62, RZ, 0x7610, R62 ;  /* 0x00007610ff3e7816 */ /* 0x000fe4000000003e */
[----:B------:R-:W-:Y:S02]  /*2b10*/  LEA.HI.X.SX32 R89, R89, R7, 0x1, P5 ;  /* 0x0000000759597211 */ /* 0x000fe400028f0eff */
[----:B------:R-:W-:Y:S02]  /*2b20*/  SHF.R.U64 R64, R106, 0x1a, RZ ;  /* 0x0000001a6a407819 */ /* 0x000fe400000012ff */
[----:B-1----:R-:W-:Y:S01]  /*2b30*/  IADD3 R96, P5, PT, R99, R6, RZ ;  /* 0x0000000663607210 */ /* 0x002fe20007fbe0ff */
[----:B------:R-:W-:Y:S01]  /*2b40*/  IMAD R99, R182, 0x4a, RZ ;  /* 0x0000004ab6637824 */ /* 0x000fe200078e02ff */
[----:B------:R-:W-:Y:S01]  /*2b50*/  PRMT R65, RZ, 0x7610, R65 ;  /* 0x00007610ff417816 */ /* 0x000fe20000000041 */
[----:B------:R0:W2:Y:S01]  /*2b60*/  @P2 LDG.E.U16 R62, desc[UR22][R90.64] ;  /* 0x000000165a3e2981 */ /* 0x0000a2000c1e1500 */
[----:B------:R-:W-:-:S02]  /*2b70*/  LOP3.LUT P2, RZ, R64, 0x1, RZ, 0xc0, !PT ;  /* 0x0000000140ff7812 */ /* 0x000fc4000784c0ff */
[----:B------:R-:W-:Y:S02]  /*2b80*/  SHF.R.U64 R66, R106, 0x19, RZ ;  /* 0x000000196a427819 */ /* 0x000fe400000012ff */
[-C--:B------:R-:W-:Y:S01]  /*2b90*/  LEA.HI.X.SX32 R97, R67, R7.reuse, 0x1, P5 ;  /* 0x0000000743617211 */ /* 0x080fe200028f0eff */
[C---:B------:R-:W-:Y:S01]  /*2ba0*/  IMAD R67, R182.reuse, 0x25, RZ ;  /* 0x00000025b6437824 */ /* 0x040fe200078e02ff */
[----:B------:R-:W-:Y:S01]  /*2bb0*/  PRMT R64, RZ, 0x7610, R64 ;  /* 0x00007610ff407816 */ /* 0x000fe20000000040 */
[----:B------:R1:W2:Y:S01]  /*2bc0*/  @P0 LDG.E.U16 R65, desc[UR22][R88.64] ;  /* 0x0000001658410981 */ /* 0x0002a2000c1e1500 */
[----:B------:R-:W-:Y:S01]  /*2bd0*/  IADD3 R98, P5, PT, R99, R6, RZ ;  /* 0x0000000663627210 */ /* 0x000fe20007fbe0ff */
[----:B0-----:R-:W-:Y:S01]  /*2be0*/  IMAD R91, R182, 0x4c, RZ ;  /* 0x0000004cb65b7824 */ /* 0x001fe200078e02ff */
[----:B------:R-:W-:Y:S02]  /*2bf0*/  LOP3.LUT P0, RZ, R66, 0x1, RZ, 0xc0, !PT ;  /* 0x0000000142ff7812 */ /* 0x000fe4000780c0ff */
[----:B------:R-:W-:Y:S01]  /*2c00*/  SHF.R.U64 R66, R106, 0x18, RZ ;  /* 0x000000186a427819 */ /* 0x000fe200000012ff */
[----:B------:R0:W2:Y:S01]  /*2c10*/  @P4 LDG.E.U16 R64, desc[UR22][R96.64] ;  /* 0x0000001660404981 */ /* 0x0000a2000c1e1500 */
[----:B------:R-:W-:-:S02]  /*2c20*/  LEA.HI.X.SX32 R99, R67, R7, 0x1, P5 ;  /* 0x0000000743637211 */ /* 0x000fc400028f0eff */
[----:B------:R-:W-:Y:S02]  /*2c30*/  PRMT R67, RZ, 0x7610, R67 ;  /* 0x00007610ff437816 */ /* 0x000fe40000000043 */
[----:B------:R-:W-:Y:S02]  /*2c40*/  LOP3.LUT P4, RZ, R66, 0x1, RZ, 0xc0, !PT ;  /* 0x0000000142ff7812 */ /* 0x000fe4000788c0ff */
[----:B-1----:R-:W-:Y:S01]  /*2c50*/  IADD3 R88, P5, PT, R91, R6, RZ ;  /* 0x000000065b587210 */ /* 0x002fe20007fbe0ff */
[----:B------:R-:W-:Y:S01]  /*2c60*/  IMAD R91, R182, 0x4e, RZ ;  /* 0x0000004eb65b7824 */ /* 0x000fe200078e02ff */
[----:B------:R-:W-:Y:S01]  /*2c70*/  SHF.R.U64 R66, R106, 0x17, RZ ;  /* 0x000000176a427819 */ /* 0x000fe200000012ff */
[----:B------:R1:W2:Y:S01]  /*2c80*/  @P2 LDG.E.U16 R67, desc[UR22][R98.64] ;  /* 0x0000001662432981 */ /* 0x0002a2000c1e1500 */
[----:B------:R-:W-:Y:S01]  /*2c90*/  LEA.HI.X.SX32 R89, R69, R7, 0x1, P5 ;  /* 0x0000000745597211 */ /* 0x000fe200028f0eff */
[----:B------:R-:W-:Y:S01]  /*2ca0*/  IMAD R69, R182, 0x27, RZ ;  /* 0x00000027b6457824 */ /* 0x000fe200078e02ff */
[----:B------:R-:W-:Y:S01]  /*2cb0*/  LOP3.LUT P2, RZ, R66, 0x1, RZ, 0xc0, !PT ;  /* 0x0000000142ff7812 */ /* 0x000fe2000784c0ff */
[----:B0-----:R-:W-:Y:S01]  /*2cc0*/  IMAD R97, R182, 0x50, RZ ;  /* 0x00000050b6617824 */ /* 0x001fe200078e02ff */
[----:B------:R-:W-:-:S02]  /*2cd0*/  PRMT R66, RZ, 0x7610, R66 ;  /* 0x00007610ff427816 */ /* 0x000fc40000000042 */
[-C--:B------:R-:W-:Y:S02]  /*2ce0*/  IADD3 R90, P5, PT, R91, R6.reuse, RZ ;  /* 0x000000065b5a7210 */ /* 0x080fe40007fbe0ff */
[----:B------:R-:W-:Y:S01]  /*2cf0*/  SHF.R.U64 R68, R106, 0x16, RZ ;  /* 0x000000166a447819 */ /* 0x000fe200000012ff */
[----:B-1----:R-:W-:Y:S01]  /*2d00*/  IMAD R99, R182, 0x52, RZ ;  /* 0x00000052b6637824 */ /* 0x002fe200078e02ff */
[----:B------:R-:W-:Y:S01]  /*2d10*/  LEA.HI.X.SX32 R91, R69, R7, 0x1, P5 ;  /* 0x00000007455b7211 */ /* 0x000fe200028f0eff */
[----:B------:R0:W2:Y:S01]  /*2d20*/  @P0 LDG.E.U16 R66, desc[UR22][R88.64] ;  /* 0x0000001658420981 */ /* 0x0000a2000c1e1500 */
[----:B------:R-:W-:Y:S02]  /*2d30*/  PRMT R69, RZ, 0x7610, R69 ;  /* 0x00007610ff457816 */ /* 0x000fe40000000045 */
[----:B------:R-:W-:Y:S02]  /*2d40*/  IADD3 R96, P5, PT, R97, R6, RZ ;  /* 0x0000000661607210 */ /* 0x000fe40007fbe0ff */
[----:B------:R-:W-:-:S02]  /*2d50*/  LOP3.LUT P0, RZ, R68, 0x1, RZ, 0xc0, !PT ;  /* 0x0000000144ff7812 */ /* 0x000fc4000780c0ff */
[----:B------:R-:W-:Y:S01]  /*2d60*/  SHF.R.U64 R68, R106, 0x15, RZ ;  /* 0x000000156a447819 */ /* 0x000fe200000012ff */
[----:B------:R1:W2:Y:S01]  /*2d70*/  @P4 LDG.E.U16 R69, desc[UR22][R90.64] ;  /* 0x000000165a454981 */ /* 0x0002a2000c1e1500 */
[-C--:B------:R-:W-:Y:S01]  /*2d80*/  LEA.HI.X.SX32 R97, R71, R7.reuse, 0x1, P5 ;  /* 0x0000000747617211 */ /* 0x080fe200028f0eff */
[C---:B0-----:R-:W-:Y:S01]  /*2d90*/  IMAD R89, R182.reuse, 0x29, RZ ;  /* 0x00000029b6597824 */ /* 0x041fe200078e02ff */
[----:B------:R-:W-:Y:S01]  /*2da0*/  IADD3 R88, P5, PT, R99, R6, RZ ;  /* 0x0000000663587210 */ /* 0x000fe20007fbe0ff */
[----:B------:R-:W-:Y:S01]  /*2db0*/  IMAD R99, R182, 0x54, RZ ;  /* 0x00000054b6637824 */ /* 0x000fe200078e02ff */
[----:B------:R-:W-:Y:S02]  /*2dc0*/  LOP3.LUT P4, RZ, R68, 0x1, RZ, 0xc0, !PT ;  /* 0x0000000144ff7812 */ /* 0x000fe4000788c0ff */
[----:B------:R-:W-:Y:S02]  /*2dd0*/  PRMT R68, RZ, 0x7610, R68 ;  /* 0x00007610ff447816 */ /* 0x000fe40000000044 */
[----:B------:R-:W-:-:S02]  /*2de0*/  LEA.HI.X.SX32 R89, R89, R7, 0x1, P5 ;  /* 0x0000000759597211 */ /* 0x000fc400028f0eff */
[----:B------:R-:W-:Y:S02]  /*2df0*/  SHF.R.U64 R70, R106, 0x14, RZ ;  /* 0x000000146a467819 */ /* 0x000fe400000012ff */
[-C--:B-1----:R-:W-:Y:S01]  /*2e00*/  IADD3 R90, P5, PT, R99, R6.reuse, RZ ;  /* 0x00000006635a7210 */ /* 0x082fe20007fbe0ff */
[----:B------:R-:W-:Y:S01]  /*2e10*/  IMAD R99, R182, 0x56, RZ ;  /* 0x00000056b6637824 */ /* 0x000fe200078e02ff */
[----:B------:R-:W-:Y:S01]  /*2e20*/  PRMT R71, RZ, 0x7610, R71 ;  /* 0x00007610ff477816 */ /* 0x000fe20000000047 */
[----:B------:R-:W2:Y:S01]  /*2e30*/  @P2 LDG.E.U16 R68, desc[UR22][R96.64] ;  /* 0x0000001660442981 */ /* 0x000ea2000c1e1500 */
[----:B------:R-:W-:Y:S02]  /*2e40*/  LOP3.LUT P2, RZ, R70, 0x1, RZ, 0xc0, !PT ;  /* 0x0000000146ff7812 */ /* 0x000fe4000784c0ff */
[----:B------:R-:W-:Y:S02]  /*2e50*/  SHF.R.U64 R72, R106, 0x13, RZ ;  /* 0x000000136a487819 */ /* 0x000fe400000012ff */
[----:B------:R-:W-:Y:S01]  /*2e60*/  LEA.HI.X.SX32 R91, R85, R7, 0x1, P5 ;  /* 0x00000007555b7211 */ /* 0x000fe200028f0eff */
[----:B------:R-:W-:Y:S01]  /*2e70*/  IMAD R85, R182, 0x2b, RZ ;  /* 0x0000002bb6557824 */ /* 0x000fe200078e02ff */
[----:B------:R-:W-:Y:S01]  /*2e80*/  PRMT R70, RZ, 0x7610, R70 ;  /* 0x00007610ff467816 */ /* 0x000fe20000000046 */
[----:B------:R0:W2:Y:S01]  /*2e90*/  @P0 LDG.E.U16 R71, desc[UR22][R88.64] ;  /* 0x0000001658470981 */ /* 0x0000a2000c1e1500 */
[----:B------:R-:W-:-:S02]  /*2ea0*/  IADD3 R98, P5, PT, R99, R6, RZ ;  /* 0x0000000663627210 */ /* 0x000fc40007fbe0ff */
[----:B------:R-:W-:Y:S02]  /*2eb0*/  LOP3.LUT P0, RZ, R72, 0x1, RZ, 0xc0, !PT ;  /* 0x0000000148ff7812 */ /* 0x000fe4000780c0ff */
[----:B------:R-:W-:Y:S01]  /*2ec0*/  SHF.R.U64 R72, R106, 0x12, RZ ;  /* 0x000000126a487819 */ /* 0x000fe200000012ff */
[----:B------:R1:W2:Y:S01]  /*2ed0*/  @P4 LDG.E.U16 R70, desc[UR22][R90.64] ;  /* 0x000000165a464981 */ /* 0x0002a2000c1e1500 */
[----:B------:R-:W-:Y:S02]  /*2ee0*/  LEA.HI.X.SX32 R99, R85, R7, 0x1, P5 ;  /* 0x0000000755637211 */ /* 0x000fe400028f0eff */
[----:B------:R-:W-:Y:S01]  /*2ef0*/  PRMT R85, RZ, 0x7610, R85 ;  /* 0x00007610ff557816 */ /* 0x000fe20000000055 */
[----:B0-----:R-:W-:Y:S01]  /*2f00*/  IMAD R89, R182, 0x58, RZ ;  /* 0x00000058b6597824 */ /* 0x001fe200078e02ff */
[----:B------:R-:W-:Y:S02]  /*2f10*/  LOP3.LUT P4, RZ, R72, 0x1, RZ, 0xc0, !PT ;  /* 0x0000000148ff7812 */ /* 0x000fe4000788c0ff */
[----:B------:R-:W-:-:S02]  /*2f20*/  SHF.R.U64 R72, R106, 0x11, RZ ;  /* 0x000000116a487819 */ /* 0x000fc400000012ff */
[-C--:B------:R-:W-:Y:S01]  /*2f30*/  IADD3 R82, P5, PT, R89, R6.reuse, RZ ;  /* 0x0000000659527210 */ /* 0x080fe20007fbe0ff */
[----:B------:R-:W2:Y:S01]  /*2f40*/  @P2 LDG.E.U16 R85, desc[UR22][R98.64] ;  /* 0x0000001662552981 */ /* 0x000ea2000c1e1500 */
[----:B------:R-:W-:Y:S02]  /*2f50*/  LOP3.LUT P2, RZ, R72, 0x1, RZ, 0xc0, !PT ;  /* 0x0000000148ff7812 */ /* 0x000fe4000784c0ff */
[----:B------:R-:W-:Y:S01]  /*2f60*/  PRMT R72, RZ, 0x7610, R72 ;  /* 0x00007610ff487816 */ /* 0x000fe20000000048 */
[C---:B------:R-:W-:Y:S01]  /*2f70*/  IMAD R97, R182.reuse, 0x5c, RZ ;  /* 0x0000005cb6617824 */ /* 0x040fe200078e02ff */
[----:B------:R-:W-:Y:S01]  /*2f80*/  LEA.HI.X.SX32 R83, R83, R7, 0x1, P5 ;  /* 0x0000000753537211 */ /* 0x000fe200028f0eff */
[C---:B-1----:R-:W-:Y:S02]  /*2f90*/  IMAD R91, R182.reuse, 0x5a, RZ ;  /* 0x0000005ab65b7824 */ /* 0x042fe400078e02ff */
[----:B------:R-:W-:Y:S02]  /*2fa0*/  IMAD R89, R182, 0x2d, RZ ;  /* 0x0000002db6597824 */ /* 0x000fe400078e02ff */
[----:B------:R0:W2:Y:S01]  /*2fb0*/  @P0 LDG.E.U16 R72, desc[UR22][R82.64] ;  /* 0x0000001652480981 */ /* 0x0000a2000c1e1500 */
[----:B------:R-:W-:-:S02]  /*2fc0*/  IADD3 R80, P0, PT, R97, R6, RZ ;  /* 0x0000000661507210 */ /* 0x000fc40007f1e0ff */
[-C--:B------:R-:W-:Y:S01]  /*2fd0*/  IADD3 R88, P5, PT, R91, R6.reuse, RZ ;  /* 0x000000065b587210 */ /* 0x080fe20007fbe0ff */
[C---:B------:R-:W-:Y:S01]  /*2fe0*/  IMAD R97, R182.reuse, 0x5e, RZ ;  /* 0x0000005eb6617824 */ /* 0x040fe200078e02ff */
[-C--:B------:R-:W-:Y:S02]  /*2ff0*/  LEA.HI.X.SX32 R81, R81, R7.reuse, 0x1, P0 ;  /* 0x0000000751517211 */ /* 0x080fe400000f0eff */
[----:B------:R-:W-:Y:S01]  /*3000*/  PRMT R91, RZ, 0x7610, R91 ;  /* 0x00007610ff5b7816 */ /* 0x000fe2000000005b */
[C---:B------:R-:W-:Y:S01]  /*3010*/  IMAD R111, R182.reuse, 0x60, RZ ;  /* 0x00000060b66f7824 */ /* 0x040fe200078e02ff */
[-C--:B------:R-:W-:Y:S01]  /*3020*/  LEA.HI.X.SX32 R89, R89, R7.reuse, 0x1, P5 ;  /* 0x0000000759597211 */ /* 0x080fe200028f0eff */
[----:B------:R-:W2:Y:S01]  /*3030*/  @P2 LDG.E.U16 R84, desc[UR22][R80.64] ;  /* 0x0000001650542981 */ /* 0x000ea2000c1e1500 */
[C---:B0-----:R-:W-:Y:S01]  /*3040*/  IMAD R83, R182.reuse, 0x2f, RZ ;  /* 0x0000002fb6537824 */ /* 0x041fe200078e02ff */
[-C--:B------:R-:W-:Y:S01]  /*3050*/  IADD3 R96, P2, PT, R97, R6.reuse, RZ ;  /* 0x0000000661607210 */ /* 0x080fe20007f5e0ff */
[C---:B------:R-:W-:Y:S01]  /*3060*/  IMAD R101, R182.reuse, 0x62, RZ ;  /* 0x00000062b6657824 */ /* 0x040fe200078e02ff */
[----:B------:R0:W2:Y:S01]  /*3070*/  @P4 LDG.E.U16 R91, desc[UR22][R88.64] ;  /* 0x00000016585b4981 */ /* 0x0000a2000c1e1500 */
[-C--:B------:R-:W-:Y:S01]  /*3080*/  IADD3 R110, P4, PT, R111, R6.reuse, RZ ;  /* 0x000000066f6e7210 */ /* 0x080fe20007f9e0ff */
[C---:B------:R-:W-:Y:S01]  /*3090*/  IMAD R99, R182.reuse, 0x31, RZ ;  /* 0x00000031b6637824 */ /* 0x040fe200078e02ff */
[----:B------:R-:W-:Y:S01]  /*30a0*/  LEA.HI.X.SX32 R97, R83, R7, 0x1, P2 ;  /* 0x0000000753617211 */ /* 0x000fe200010f0eff */
[----:B------:R-:W-:Y:S01]  /*30b0*/  IMAD R105, R182, 0x66, RZ ;  /* 0x00000066b6697824 */ /* 0x000fe200078e02ff */
[----:B------:R-:W-:-:S02]  /*30c0*/  IADD3 R100, P2, PT, R101, R6, RZ ;  /* 0x0000000665647210 */ /* 0x000fc40007f5e0ff */
[-C--:B------:R-:W-:Y:S02]  /*30d0*/  LEA.HI.X.SX32 R111, R79, R7.reuse, 0x1, P4 ;  /* 0x000000074f6f7211 */ /* 0x080fe400020f0eff */
[-C--:B------:R-:W-:Y:S01]  /*30e0*/  IADD3 R112, P4, PT, R113, R6.reuse, RZ ;  /* 0x0000000671707210 */ /* 0x080fe20007f9e0ff */
[C---:B------:R-:W-:Y:S01]  /*30f0*/  IMAD R103, R182.reuse, 0x33, RZ ;  /* 0x00000033b6677824 */ /* 0x040fe200078e02ff */
[-C--:B------:R-:W-:Y:S01]  /*3100*/  LEA.HI.X.SX32 R101, R99, R7.reuse, 0x1, P2 ;  /* 0x0000000763657211 */ /* 0x080fe200010f0eff */
[C---:B------:R-:W-:Y:S01]  /*3110*/  IMAD R109, R182.reuse, 0x6a, RZ ;  /* 0x0000006ab66d7824 */ /* 0x040fe200078e02ff */
[-C--:B------:R-:W-:Y:S02]  /*3120*/  IADD3 R102, P2, PT, R105, R6.reuse, RZ ;  /* 0x0000000669667210 */ /* 0x080fe40007f5e0ff */
[-C--:B------:R-:W-:Y:S02]  /*3130*/  LEA.HI.X.SX32 R113, R77, R7.reuse, 0x1, P4 ;  /* 0x000000074d717211 */ /* 0x080fe400020f0eff */
[----:B------:R-:W-:Y:S01]  /*3140*/  IADD3 R114, P4, PT, R115, R6, RZ ;  /* 0x0000000673727210 */ /* 0x000fe20007f9e0ff */
[----:B0-----:R-:W-:Y:S01]  /*3150*/  IMAD R89, R182, 0x35, RZ ;  /* 0x00000035b6597824 */ /* 0x001fe200078e02ff */
[----:B------:R-:W-:-:S02]  /*3160*/  LEA.HI.X.SX32 R103, R103, R7, 0x1, P2 ;  /* 0x0000000767677211 */ /* 0x000fc400010f0eff */
[-C--:B------:R-:W-:Y:S02]  /*3170*/  IADD3 R104, P2, PT, R109, R6.reuse, RZ ;  /* 0x000000066d687210 */ /* 0x080fe40007f5e0ff */
[-C--:B------:R-:W-:Y:S02]  /*3180*/  LEA.HI.X.SX32 R115, R75, R7.reuse, 0x1, P4 ;  /* 0x000000074b737211 */ /* 0x080fe400020f0eff */
[-C--:B------:R-:W-:Y:S01]  /*3190*/  IADD3 R118, P4, PT, R119, R6.reuse, RZ ;  /* 0x0000000677767210 */ /* 0x080fe20007f9e0ff */
[----:B------:R-:W-:Y:S01]  /*31a0*/  IMAD R81, R182, 0x37, RZ ;  /* 0x00000037b6517824 */ /* 0x000fe200078e02ff */
[-C--:B------:R-:W-:Y:S02]  /*31b0*/  LEA.HI.X.SX32 R105, R89, R7.reuse, 0x1, P2 ;  /* 0x0000000759697211 */ /* 0x080fe400010f0eff */
[----:B------:R-:W-:Y:S02]  /*31c0*/  IADD3 R108, P2, PT, R127, R6, RZ ;  /* 0x000000067f6c7210 */ /* 0x000fe40007f5e0ff */
[----:B------:R-:W-:-:S02]  /*31d0*/  LEA.HI.X.SX32 R119, R73, R7, 0x1, P4 ;  /* 0x0000000749777211 */ /* 0x000fc400020f0eff */
[-C--:B------:R-:W-:Y:S01]  /*31e0*/  IADD3 R98, P4, PT, R129, R6.reuse, RZ ;  /* 0x0000000681627210 */ /* 0x080fe20007f9e0ff */
[----:B------:R-:W-:Y:S01]  /*31f0*/  IMAD R107, R182, 0x39, RZ ;  /* 0x00000039b66b7824 */ /* 0x000fe200078e02ff */
[-C--:B------:R-:W-:Y:S01]  /*3200*/  LEA.HI.X.SX32 R109, R81, R7.reuse, 0x1, P2 ;  /* 0x00000007516d7211 */ /* 0x080fe200010f0eff */
[----:B------:R-:W-:Y:S01]  /*3210*/  VIADD R74, R4, 0xffffffff ;  /* 0xffffffff044a7836 */ /* 0x000fe20000000000 */
[-C--:B------:R-:W-:Y:S02]  /*3220*/  IADD3 R88, P2, PT, R131, R6.reuse, RZ ;  /* 0x0000000683587210 */ /* 0x080fe40007f5e0ff */
[-C--:B------:R-:W-:Y:S02]  /*3230*/  LEA.HI.X.SX32 R99, R87, R7.reuse, 0x1, P4 ;  /* 0x0000000757637211 */ /* 0x080fe400020f0eff */
[----:B------:R-:W-:Y:S01]  /*3240*/  IADD3 R86, P4, PT, R133, R6, RZ ;  /* 0x0000000685567210 */ /* 0x000fe20007f9e0ff */
[----:B------:R-:W-:Y:S01]  /*3250*/  IMAD R77, R182, 0x7a, RZ ;  /* 0x0000007ab64d7824 */ /* 0x000fe200078e02ff */
[----:B------:R-:W-:-:S02]  /*3260*/  LEA.HI.X.SX32 R89, R107, R7, 0x1, P2 ;  /* 0x000000076b597211 */ /* 0x000fc400010f0eff */
[-C--:B------:R-:W-:Y:S01]  /*3270*/  IADD3 R80, P2, PT, R135, R6.reuse, RZ ;  /* 0x0000000687507210 */ /* 0x080fe20007f5e0ff */
[----:B------:R-:W-:Y:S01]  /*3280*/  IMAD R75, R182, 0x7c, RZ ;  /* 0x0000007cb64b7824 */ /* 0x000fe200078e02ff */
[----:B------:R-:W-:Y:S02]  /*3290*/  ISETP.GE.U32.AND P5, PT, R74, 0x7fffffc0, PT ;  /* 0x7fffffc04a00780c */ /* 0x000fe40003fa6070 */
[-C--:B------:R-:W-:Y:S02]  /*32a0*/  LEA.HI.X.SX32 R87, R95, R7.reuse, 0x1, P4 ;  /* 0x000000075f577211 */ /* 0x080fe400020f0eff */
[----:B------:R-:W-:Y:S02]  /*32b0*/  SHF.R.U64 R74, R106, 0x10, RZ ;  /* 0x000000106a4a7819 */ /* 0x000fe400000012ff */
[-C--:B------:R-:W-:Y:S01]  /*32c0*/  IADD3 R76, P4, PT, R137, R6.reuse, RZ ;  /* 0x00000006894c7210 */ /* 0x080fe20007f9e0ff */
[C---:B------:R-:W-:Y:S01]  /*32d0*/  IMAD R79, R182.reuse, 0x3d, RZ ;  /* 0x0000003db64f7824 */ /* 0x040fe200078e02ff */
[----:B------:R-:W-:Y:S01]  /*32e0*/  LEA.HI.X.SX32 R81, R121, R7, 0x1, P2 ;  /* 0x0000000779517211 */ /* 0x000fe200010f0eff */
[----:B------:R-:W-:Y:S01]  /*32f0*/  IMAD R83, R182, 0x7e, RZ ;  /* 0x0000007eb6537824 */ /* 0x000fe200078e02ff */
[----:B------:R-:W-:-:S02]  /*3300*/  IADD3 R78, P2, PT, R77, R6, RZ ;  /* 0x000000064d4e7210 */ /* 0x000fc40007f5e0ff */
[----:B------:R-:W-:Y:S02]  /*3310*/  LOP3.LUT P0, RZ, R74, 0x1, RZ, 0xc0, !PT ;  /* 0x000000014aff7812 */ /* 0x000fe4000780c0ff */
[-C--:B------:R-:W-:Y:S02]  /*3320*/  LEA.HI.X.SX32 R77, R123, R7.reuse, 0x1, P4 ;  /* 0x000000077b4d7211 */ /* 0x080fe400020f0eff */
[-C--:B------:R-:W-:Y:S02]  /*3330*/  IADD3 R74, P4, PT, R75, R6.reuse, RZ ;  /* 0x000000064b4a7210 */ /* 0x080fe40007f9e0ff */
[----:B------:R-:W-:Y:S01]  /*3340*/  SHF.R.U64 R90, R106, 0xf, RZ ;  /* 0x0000000f6a5a7819 */ /* 0x000fe200000012ff */
[----:B------:R-:W-:Y:S01]  /*3350*/  IMAD R73, R182, 0x3f, RZ ;  /* 0x0000003fb6497824 */ /* 0x000fe200078e02ff */
[----:B------:R-:W-:Y:S02]  /*3360*/  LEA.HI.X.SX32 R79, R79, R7, 0x1, P2 ;  /* 0x000000074f4f7211 */ /* 0x000fe400010f0eff */
[----:B------:R-:W-:-:S02]  /*3370*/  IADD3 R82, P2, PT, R83, R6, RZ ;  /* 0x0000000653527210 */ /* 0x000fc40007f5e0ff */
[-C--:B------:R-:W-:Y:S02]  /*3380*/  LEA.HI.X.SX32 R75, R125, R7.reuse, 0x1, P4 ;  /* 0x000000077d4b7211 */ /* 0x080fe400020f0eff */
[----:B------:R-:W-:Y:S02]  /*3390*/  LOP3.LUT P4, RZ, R90, 0x1, RZ, 0xc0, !PT ;  /* 0x000000015aff7812 */ /* 0x000fe4000788c0ff */
[C---:B------:R-:W-:Y:S02]  /*33a0*/  SHF.R.U64 R92, R106.reuse, 0xe, RZ ;  /* 0x0000000e6a5c7819 */ /* 0x040fe400000012ff */
[----:B------:R-:W-:Y:S02]  /*33b0*/  PRMT R90, RZ, 0x7610, R90 ;  /* 0x00007610ff5a7816 */ /* 0x000fe4000000005a */
[----:B------:R-:W-:Y:S02]  /*33c0*/  LEA.HI.X.SX32 R83, R73, R7, 0x1, P2 ;  /* 0x0000000749537211 */ /* 0x000fe400010f0eff */
[----:B------:R-:W-:-:S02]  /*33d0*/  SHF.R.U64 R73, R106, 0xd, RZ ;  /* 0x0000000d6a497819 */ /* 0x000fc400000012ff */
[----:B------:R-:W-:Y:S01]  /*33e0*/  PRMT R95, RZ, 0x7610, R95 ;  /* 0x00007610ff5f7816 */ /* 0x000fe2000000005f */
[----:B------:R0:W2:Y:S01]  /*33f0*/  @!P5 LDG.E.U16 R90, desc[UR22][R6.64] ;  /* 0x00000016065ad981 */ /* 0x0000a2000c1e1500 */
[----:B------:R-:W-:Y:S02]  /*3400*/  LOP3.LUT P2, RZ, R92, 0x1, RZ, 0xc0, !PT ;  /* 0x000000015cff7812 */ /* 0x000fe4000784c0ff */
[----:B------:R-:W-:Y:S02]  /*3410*/  SHF.R.U64 R92, R106, 0xc, RZ ;  /* 0x0000000c6a5c7819 */ /* 0x000fe400000012ff */
[----:B------:R-:W-:Y:S01]  /*3420*/  LOP3.LUT P5, RZ, R73, 0x1, RZ, 0xc0, !PT ;  /* 0x0000000149ff7812 */ /* 0x000fe200078ac0ff */
[----:B------:R1:W2:Y:S01]  /*3430*/  @P0 LDG.E.U16 R95, desc[UR22][R96.64] ;  /* 0x00000016605f0981 */ /* 0x0002a2000c1e1500 */
[----:B------:R-:W-:Y:S02]  /*3440*/  PRMT R73, RZ, 0x7610, R73 ;  /* 0x00007610ff497816 */ /* 0x000fe40000000049 */
[----:B------:R-:W-:-:S02]  /*3450*/  LOP3.LUT P0, RZ, R92, 0x1, RZ, 0xc0, !PT ;  /* 0x000000015cff7812 */ /* 0x000fc4000780c0ff */
[C---:B------:R-:W-:Y:S02]  /*3460*/  SHF.R.U64 R94, R106.reuse, 0xb, RZ ;  /* 0x0000000b6a5e7819 */ /* 0x040fe400000012ff */
[----:B------:R-:W-:Y:S01]  /*3470*/  PRMT R92, RZ, 0x7610, R92 ;  /* 0x00007610ff5c7816 */ /* 0x000fe2000000005c */
[----:B------:R-:W2:Y:S01]  /*3480*/  @P4 LDG.E.U16 R73, desc[UR22][R110.64] ;  /* 0x000000166e494981 */ /* 0x000ea2000c1e1500 */
[----:B0-----:R-:W-:Y:S02]  /*3490*/  SHF.R.U64 R6, R106, 0xa, RZ ;  /* 0x0000000a6a067819 */ /* 0x001fe400000012ff */
[----:B------:R-:W-:Y:S02]  /*34a0*/  LOP3.LUT P4, RZ, R94, 0x1, RZ, 0xc0, !PT ;  /* 0x000000015eff7812 */ /* 0x000fe4000788c0ff */
[----:B------:R-:W-:Y:S01]  /*34b0*/  PRMT R94, RZ, 0x7610, R94 ;  /* 0x00007610ff5e7816 */ /* 0x000fe2000000005e */
[----:B------:R0:W2:Y:S01]  /*34c0*/  @P2 LDG.E.U16 R92, desc[UR22][R100.64] ;  /* 0x00000016645c2981 */ /* 0x0000a2000c1e1500 */
[----:B------:R-:W-:-:S02]  /*34d0*/  LOP3.LUT P2, RZ, R6, 0x1, RZ, 0xc0, !PT ;  /* 0x0000000106ff7812 */ /* 0x000fc4000784c0ff */
[----:B------:R-:W-:Y:S02]  /*34e0*/  SHF.R.U64 R6, R106, 0x9, RZ ;  /* 0x000000096a067819 */ /* 0x000fe400000012ff */
[----:B-1----:R-:W-:Y:S01]  /*34f0*/  PRMT R97, RZ, 0x7610, R97 ;  /* 0x00007610ff617816 */ /* 0x002fe20000000061 */
[----:B------:R-:W2:Y:S01]  /*3500*/  @P5 LDG.E.U16 R94, desc[UR22][R112.64] ;  /* 0x00000016705e5981 */ /* 0x000ea2000c1e1500 */
[----:B------:R-:W-:Y:S02]  /*3510*/  LOP3.LUT P5, RZ, R6, 0x1, RZ, 0xc0, !PT ;  /* 0x0000000106ff7812 */ /* 0x000fe400078ac0ff */
[----:B------:R-:W-:Y:S02]  /*3520*/  SHF.R.U64 R6, R106, 0x8, RZ ;  /* 0x000000086a067819 */ /* 0x000fe400000012ff */
[----:B------:R-:W-:Y:S01]  /*3530*/  PRMT R96, RZ, 0x7610, R96 ;  /* 0x00007610ff607816 */ /* 0x000fe20000000060 */
[----:B------:R1:W2:Y:S01]  /*3540*/  @P0 LDG.E.U16 R97, desc[UR22][R102.64] ;  /* 0x0000001666610981 */ /* 0x0002a2000c1e1500 */
[----:B------:R-:W-:-:S02]  /*3550*/  LOP3.LUT P0, RZ, R6, 0x1, RZ, 0xc0, !PT ;  /* 0x0000000106ff7812 */ /* 0x000fc4000780c0ff */
[----:B------:R-:W-:Y:S02]  /*3560*/  SHF.R.U64 R6, R106, 0x7, RZ ;  /* 0x000000076a067819 */ /* 0x000fe400000012ff */
[----:B0-----:R-:W-:Y:S01]  /*3570*/  PRMT R101, RZ, 0x7610, R101 ;  /* 0x00007610ff657816 */ /* 0x001fe20000000065 */
[----:B------:R-:W2:Y:S01]  /*3580*/  @P4 LDG.E.U16 R96, desc[UR22][R114.64] ;  /* 0x0000001672604981 */ /* 0x000ea2000c1e1500 */
[----:B------:R-:W-:Y:S02]  /*3590*/  LOP3.LUT P4, RZ, R6, 0x1, RZ, 0xc0, !PT ;  /* 0x0000000106ff7812 */ /* 0x000fe4000788c0ff */
[----:B------:R-:W-:Y:S02]  /*35a0*/  SHF.R.U64 R6, R106, 0x6, RZ ;  /* 0x000000066a067819 */ /* 0x000fe400000012ff */
[----:B------:R-:W-:Y:S01]  /*35b0*/  PRMT R100, RZ, 0x7610, R100 ;  /* 0x00007610ff647816 */ /* 0x000fe20000000064 */
[----:B------:R0:W3:Y:S01]  /*35c0*/  @P2 LDG.E.U16 R101, desc[UR22][R104.64] ;  /* 0x0000001668652981 */ /* 0x0000e2000c1e1500 */
[----:B------:R-:W-:-:S02]  /*35d0*/  LOP3.LUT P2, RZ, R6, 0x1, RZ, 0xc0, !PT ;  /* 0x0000000106ff7812 */ /* 0x000fc4000784c0ff */
[----:B------:R-:W-:Y:S02]  /*35e0*/  SHF.R.U64 R6, R106, 0x5, RZ ;  /* 0x000000056a067819 */ /* 0x000fe400000012ff */
[----:B------:R-:W3:Y:S01]  /*35f0*/  @P5 LDG.E.U16 R100, desc[UR22][R118.64] ;  /* 0x0000001676645981 */ /* 0x000ee2000c1e1500 */
[----:B-1----:R-:W-:Y:S02]  /*3600*/  PRMT R103, RZ, 0x7610, R103 ;  /* 0x00007610ff677816 */ /* 0x002fe40000000067 */
[----:B------:R-:W-:Y:S02]  /*3610*/  LOP3.LUT P5, RZ, R6, 0x1, RZ, 0xc0, !PT ;  /* 0x0000000106ff7812 */ /* 0x000fe400078ac0ff */
[----:B------:R-:W-:Y:S02]  /*3620*/  SHF.R.U64 R6, R106, 0x4, RZ ;  /* 0x000000046a067819 */ /* 0x000fe400000012ff */
[----:B------:R-:W-:Y:S01]  /*3630*/  LOP3.LUT R110, R13, 0x8, RZ, 0xfc, !PT ;  /* 0x000000080d6e7812 */ /* 0x000fe200078efcff */
[----:B------:R-:W3:Y:S01]  /*3640*/  @P0 LDG.E.U16 R103, desc[UR22][R108.64] ;  /* 0x000000166c670981 */ /* 0x000ee2000c1e1500 */
[----:B------:R-:W-:-:S02]  /*3650*/  PRMT R102, RZ, 0x7610, R102 ;  /* 0x00007610ff667816 */ /* 0x000fc40000000066 */
[----:B------:R-:W-:Y:S02]  /*3660*/  LOP3.LUT P0, RZ, R6, 0x1, RZ, 0xc0, !PT ;  /* 0x0000000106ff7812 */ /* 0x000fe4000780c0ff */
[----:B------:R-:W-:Y:S02]  /*3670*/  IABS R107, R110 ;  /* 0x0000006e006b7213 */ /* 0x000fe40000000000 */
[C---:B------:R-:W-:Y:S01]  /*3680*/  SHF.R.U64 R6, R106.reuse, 0x3, RZ ;  /* 0x000000036a067819 */ /* 0x040fe200000012ff */
[----:B------:R1:W3:Y:S01]  /*3690*/  @P4 LDG.E.U16 R102, desc[UR22][R98.64] ;  /* 0x0000001662664981 */ /* 0x0002e2000c1e1500 */
[----:B0-----:R-:W-:Y:S02]  /*36a0*/  PRMT R105, RZ, 0x7610, R105 ;  /* 0x00007610ff697816 */ /* 0x001fe40000000069 */
[----:B------:R-:W-:Y:S02]  /*36b0*/  PRMT R104, RZ, 0x7610, R104 ;  /* 0x00007610ff687816 */ /* 0x000fe40000000068 */
[----:B------:R-:W-:-:S02]  /*36c0*/  SHF.R.U64 R7, R106, 0x2, RZ ;  /* 0x000000026a077819 */ /* 0x000fc400000012ff */
[----:B------:R-:W-:Y:S01]  /*36d0*/  SHF.R.U64 R106, R106, 0x1, RZ ;  /* 0x000000016a6a7819 */ /* 0x000fe200000012ff */
[----:B------:R0:W3:Y:S01]  /*36e0*/  @P2 LDG.E.U16 R105, desc[UR22][R88.64] ;  /* 0x0000001658692981 */ /* 0x0000e2000c1e1500 */
[----:B------:R-:W-:Y:S01]  /*36f0*/  LOP3.LUT P4, RZ, R6, 0x1, RZ, 0xc0, !PT ;  /* 0x0000000106ff7812 */ /* 0x000fe2000788c0ff */
[----:B------:R-:W-:Y:S01]  /*3700*/  IMAD.HI.U32 R6, R12, R107, RZ ;  /* 0x0000006b0c067227 */ /* 0x000fe200078e00ff */
[----:B------:R-:W-:Y:S01]  /*3710*/  LOP3.LUT P2, RZ, R7, 0x1, RZ, 0xc0, !PT ;  /* 0x0000000107ff7812 */ /* 0x000fe2000784c0ff */
[----:B------:R4:W3:Y:S01]  /*3720*/  @P5 LDG.E.U16 R104, desc[UR22][R86.64] ;  /* 0x0000001656685981 */ /* 0x0008e2000c1e1500 */
[----:B------:R-:W-:Y:S01]  /*3730*/  LOP3.LUT P5, RZ, R106, 0x1, RZ, 0xc0, !PT ;  /* 0x000000016aff7812 */ /* 0x000fe200078ac0ff */
[----:B------:R-:W-:Y:S01]  /*3740*/  IMAD.MOV R6, RZ, RZ, -R6 ;  /* 0x000000ffff067224 */ /* 0x000fe200078e0a06 */
[----:B-1----:R-:W-:Y:S02]  /*3750*/  PRMT R99, RZ, 0x7610, R99 ;  /* 0x00007610ff637816 */ /* 0x002fe40000000063 */
[----:B------:R-:W-:Y:S01]  /*3760*/  PRMT R98, RZ, 0x7610, R98 ;  /* 0x00007610ff627816 */ /* 0x000fe20000000062 */
[----:B------:R-:W-:Y:S01]  /*3770*/  IMAD R7, R8, R6, R107 ;  /* 0x0000000608077224 */ /* 0x000fe200078e026b */
[----:B0-----:R-:W-:-:S02]  /*3780*/  PRMT R89, RZ, 0x7610, R89 ;  /* 0x00007610ff597816 */ /* 0x001fc40000000059 */
[----:B------:R-:W-:Y:S01]  /*3790*/  PRMT R88, RZ, 0x7610, R88 ;  /* 0x00007610ff587816 */ /* 0x000fe20000000058 */
[----:B------:R-:W3:Y:S01]  /*37a0*/  @P0 LDG.E.U16 R99, desc[UR22][R80.64] ;  /* 0x0000001650630981 */ /* 0x000ee2000c1e1500 */
[----:B------:R-:W-:-:S03]  /*37b0*/  PRMT R107, RZ, 0x7610, R107 ;  /* 0x00007610ff6b7816 */ /* 0x000fc6000000006b */
[----:B------:R0:W3:Y:S04]  /*37c0*/  @P4 LDG.E.U16 R98, desc[UR22][R76.64] ;  /* 0x000000164c624981 */ /* 0x0000e8000c1e1500 */
[----:B------:R1:W3:Y:S04]  /*37d0*/  @P2 LDG.E.U16 R89, desc[UR22][R78.64] ;  /* 0x000000164e592981 */ /* 0x0002e8000c1e1500 */
[----:B------:R1:W3:Y:S04]  /*37e0*/  @P5 LDG.E.U16 R88, desc[UR22][R74.64] ;  /* 0x000000164a585981 */ /* 0x0002e8000c1e1500 */
[----:B------:R5:W3:Y:S01]  /*37f0*/  @!P6 LDG.E.U16 R107, desc[UR22][R82.64] ;  /* 0x00000016526be981 */ /* 0x000ae2000c1e1500 */
[----:B----4-:R-:W-:-:S02]  /*3800*/  LOP3.LUT R86, R13, 0xc, RZ, 0xfc, !PT ;  /* 0x0000000c0d567812 */ /* 0x010fc400078efcff */
[C---:B------:R-:W-:Y:S02]  /*3810*/  LOP3.LUT R106, R13.reuse, 0x10, RZ, 0xfc, !PT ;  /* 0x000000100d6a7812 */ /* 0x040fe400078efcff */
[----:B0-----:R-:W-:Y:S02]  /*3820*/  IABS R77, R86 ;  /* 0x00000056004d7213 */ /* 0x001fe40000000000 */
[----:B------:R-:W-:Y:S02]  /*3830*/  LOP3.LUT R80, R13, 0x14, RZ, 0xfc, !PT ;  /* 0x000000140d507812 */ /* 0x000fe400078efcff */
[----:B-1----:R-:W-:Y:S01]  /*3840*/  IABS R79, R106 ;  /* 0x0000006a004f7213 */ /* 0x002fe20000000000 */
[----:B------:R-:W-:Y:S01]  /*3850*/  IMAD.HI.U32 R6, R12, R77, RZ ;  /* 0x0000004d0c067227 */ /* 0x000fe200078e00ff */
[----:B------:R-:W-:Y:S02]  /*3860*/  IABS R81, R80 ;  /* 0x0000005000517213 */ /* 0x000fe40000000000 */
[----:B------:R-:W-:Y:S01]  /*3870*/  ISETP.GT.U32.AND P6, PT, R8, R7, PT ;  /* 0x000000070800720c */ /* 0x000fe20003fc4070 */
[----:B------:R-:W-:-:S02]  /*3880*/  IMAD.MOV R75, RZ, RZ, -R6 ;  /* 0x000000ffff4b7224 */ /* 0x000fc400078e0a06 */
[----:B------:R-:W-:-:S04]  /*3890*/  IMAD.HI.U32 R6, R12, R79, RZ ;  /* 0x0000004f0c067227 */ /* 0x000fc800078e00ff */
[----:B------:R-:W-:-:S04]  /*38a0*/  IMAD.HI.U32 R74, R12, R81, RZ ;  /* 0x000000510c4a7227 */ /* 0x000fc800078e00ff */
[C---:B------:R-:W-:Y:S02]  /*38b0*/  IMAD R75, R8.reuse, R75, R77 ;  /* 0x0000004b084b7224 */ /* 0x040fe400078e024d */
[----:B------:R-:W-:Y:S02]  /*38c0*/  IMAD.MOV R77, RZ, RZ, -R6 ;  /* 0x000000ffff4d7224 */ /* 0x000fe400078e0a06 */
[----:B------:R-:W-:Y:S01]  /*38d0*/  IMAD.MOV R74, RZ, RZ, -R74 ;  /* 0x000000ffff4a7224 */ /* 0x000fe200078e0a4a */
[C---:B------:R-:W-:Y:S01]  /*38e0*/  LOP3.LUT R108, R13.reuse, 0x18, RZ, 0xfc, !PT ;  /* 0x000000180d6c7812 */ /* 0x040fe200078efcff */
[C---:B------:R-:W-:Y:S01]  /*38f0*/  IMAD R77, R8.reuse, R77, R79 ;  /* 0x0000004d084d7224 */ /* 0x040fe200078e024f */
[----:B------:R-:W-:Y:S01]  /*3900*/  LOP3.LUT R112, R13, 0x1c, RZ, 0xfc, !PT ;  /* 0x0000001c0d707812 */ /* 0x000fe200078efcff */
[----:B------:R-:W-:Y:S01]  /*3910*/  IMAD R79, R8, R74, R81 ;  /* 0x0000004a084f7224 */ /* 0x000fe200078e0251 */
[----:B-----5:R-:W-:Y:S01]  /*3920*/  IABS R83, R108 ;  /* 0x0000006c00537213 */ /* 0x020fe20000000000 */
[----:B------:R-:W-:Y:S01]  /*3930*/  @!P6 IMAD.IADD R7, R7, 0x1, -R8 ;  /* 0x000000010707e824 */ /* 0x000fe200078e0a08 */
[----:B------:R-:W-:-:S02]  /*3940*/  IABS R87, R112 ;  /* 0x0000007000577213 */ /* 0x000fc40000000000 */
[C---:B------:R-:W-:Y:S02]  /*3950*/  ISETP.GT.U32.AND P6, PT, R8.reuse, R79, PT ;  /* 0x0000004f0800720c */ /* 0x040fe40003fc4070 */
[----:B------:R-:W-:Y:S01]  /*3960*/  ISETP.GT.U32.AND P0, PT, R8, R15, PT ;  /* 0x0000000f0800720c */ /* 0x000fe20003f04070 */
[----:B------:R-:W-:-:S04]  /*3970*/  IMAD.HI.U32 R76, R12, R83, RZ ;  /* 0x000000530c4c7227 */ /* 0x000fc800078e00ff */
[----:B------:R-:W-:Y:S01]  /*3980*/  IMAD.HI.U32 R6, R12, R87, RZ ;  /* 0x000000570c067227 */ /* 0x000fe200078e00ff */
[----:B------:R-:W-:-:S03]  /*3990*/  LOP3.LUT R82, R13, 0x20, RZ, 0xfc, !PT ;  /* 0x000000200d527812 */ /* 0x000fc600078efcff */
[----:B------:R-:W-:Y:S02]  /*39a0*/  IMAD.MOV R76, RZ, RZ, -R76 ;  /* 0x000000ffff4c7224 */ /* 0x000fe400078e0a4c */
[----:B------:R-:W-:Y:S02]  /*39b0*/  IMAD.MOV R6, RZ, RZ, -R6 ;  /* 0x000000ffff067224 */ /* 0x000fe400078e0a06 */
[C---:B------:R-:W-:Y:S02]  /*39c0*/  IMAD R81, R8.reuse, R76, R83 ;  /* 0x0000004c08517224 */ /* 0x040fe400078e0253 */
[C---:B------:R-:W-:Y:S01]  /*39d0*/  IMAD R83, R8.reuse, R6, R87 ;  /* 0x0000000608537224 */ /* 0x040fe200078e0257 */
[----:B------:R-:W-:Y:S01]  /*39e0*/  IABS R87, R82 ;  /* 0x0000005200577213 */ /* 0x000fe20000000000 */
[--C-:B------:R-:W-:Y:S01]  /*39f0*/  @!P6 IMAD.IADD R79, R79, 0x1, -R8.reuse ;  /* 0x000000014f4fe824 */ /* 0x100fe200078e0a08 */
[----:B------:R-:W-:Y:S01]  /*3a00*/  ISETP.GT.U32.AND P2, PT, R8, R93, PT ;  /* 0x0000005d0800720c */ /* 0x000fe20003f44070 */
[----:B------:R-:W-:-:S02]  /*3a10*/  @!P0 IMAD.IADD R15, R15, 0x1, -R8 ;  /* 0x000000010f0f8824 */ /* 0x000fc400078e0a08 */
[----:B------:R-:W-:Y:S01]  /*3a20*/  IMAD.HI.U32 R6, R12, R87, RZ ;  /* 0x000000570c067227 */ /* 0x000fe200078e00ff */
[C---:B------:R-:W-:Y:S02]  /*3a30*/  ISETP.GT.U32.AND P6, PT, R8.reuse, R79, PT ;  /* 0x0000004f0800720c */ /* 0x040fe40003fc4070 */
[C---:B------:R-:W-:Y:S01]  /*3a40*/  ISETP.GT.U32.AND P5, PT, R8.reuse, R15, PT ;  /* 0x0000000f0800720c */ /* 0x040fe20003fa4070 */
[----:B------:R-:W-:Y:S01]  /*3a50*/  IMAD.MOV R74, RZ, RZ, -R6 ;  /* 0x000000ffff4a7224 */ /* 0x000fe200078e0a06 */
[----:B------:R-:W-:Y:S02]  /*3a60*/  LOP3.LUT R114, R13, 0x24, RZ, 0xfc, !PT ;  /* 0x000000240d727812 */ /* 0x000fe400078efcff */
[C---:B------:R-:W-:Y:S01]  /*3a70*/  ISETP.GT.U32.AND P0, PT, R8.reuse, R77, PT ;  /* 0x0000004d0800720c */ /* 0x040fe20003f04070 */
[C---:B------:R-:W-:Y:S01]  /*3a80*/  IMAD R87, R8.reuse, R74, R87 ;  /* 0x0000004a08577224 */ /* 0x040fe200078e0257 */
[----:B------:R-:W-:Y:S01]  /*3a90*/  ISETP.GT.U32.AND P4, PT, R8, R75, PT ;  /* 0x0000004b0800720c */ /* 0x000fe20003f84070 */
[----:B------:R-:W-:Y:S01]  /*3aa0*/  @!P2 IMAD.IADD R93, R93, 0x1, -R8 ;  /* 0x000000015d5da824 */ /* 0x000fe200078e0a08 */
[----:B------:R-:W-:-:S02]  /*3ab0*/  IABS R109, R114 ;  /* 0x00000072006d7213 */ /* 0x000fc40000000000 */
[----:B------:R-:W-:Y:S01]  /*3ac0*/  ISETP.GE.AND P2, PT, R13, RZ, PT ;  /* 0x000000ff0d00720c */ /* 0x000fe20003f46270 */
[--C-:B------:R-:W-:Y:S01]  /*3ad0*/  @!P6 IMAD.IADD R79, R79, 0x1, -R8.reuse ;  /* 0x000000014f4fe824 */ /* 0x100fe200078e0a08 */
[C---:B------:R-:W-:Y:S01]  /*3ae0*/  ISETP.GT.U32.AND P6, PT, R8.reuse, R87, PT ;  /* 0x000000570800720c */ /* 0x040fe20003fc4070 */
[----:B------:R-:W-:Y:S01]  /*3af0*/  @!P5 IMAD.IADD R15, R15, 0x1, -R8 ;  /* 0x000000010f0fd824 */ /* 0x000fe200078e0a08 */
[----:B------:R-:W-:Y:S01]  /*3b00*/  ISETP.GT.U32.AND P5, PT, R8, R93, PT ;  /* 0x0000005d0800720c */ /* 0x000fe20003fa4070 */
[----:B------:R-:W-:-:S04]  /*3b10*/  IMAD.HI.U32 R6, R12, R109, RZ ;  /* 0x0000006d0c067227 */ /* 0x000fc800078e00ff */
[----:B------:R-:W-:Y:S02]  /*3b20*/  IMAD.MOV R6, RZ, RZ, -R6 ;  /* 0x000000ffff067224 */ /* 0x000fe400078e0a06 */
[--C-:B------:R-:W-:Y:S01]  /*3b30*/  @!P0 IMAD.IADD R77, R77, 0x1, -R8.reuse ;  /* 0x000000014d4d8824 */ /* 0x100fe200078e0a08 */
[C---:B------:R-:W-:Y:S01]  /*3b40*/  ISETP.GT.U32.AND P0, PT, R8.reuse, R7, PT ;  /* 0x000000070800720c */ /* 0x040fe20003f04070 */
[--C-:B------:R-:W-:Y:S01]  /*3b50*/  @!P4 IMAD.IADD R75, R75, 0x1, -R8.reuse ;  /* 0x000000014b4bc824 */ /* 0x100fe200078e0a08 */
[----:B------:R-:W-:Y:S01]  /*3b60*/  IABS R111, R116 ;  /* 0x00000074006f7213 */ /* 0x000fe20000000000 */
[C---:B------:R-:W-:Y:S02]  /*3b70*/  IMAD R109, R8.reuse, R6, R109 ;  /* 0x00000006086d7224 */ /* 0x040fe400078e026d */
[----:B------:R-:W-:Y:S01]  /*3b80*/  @!P2 IMAD.MOV R15, RZ, RZ, -R15 ;  /* 0x000000ffff0fa224 */ /* 0x000fe200078e0a0f */
[C---:B------:R-:W-:Y:S01]  /*3b90*/  ISETP.GT.U32.AND P2, PT, R8.reuse, R77, PT ;  /* 0x0000004d0800720c */ /* 0x040fe20003f44070 */
[--C-:B------:R-:W-:Y:S01]  /*3ba0*/  @!P6 IMAD.IADD R87, R87, 0x1, -R8.reuse ;  /* 0x000000015757e824 */ /* 0x100fe200078e0a08 */
[C---:B------:R-:W-:Y:S01]  /*3bb0*/  ISETP.GT.U32.AND P4, PT, R8.reuse, R75, PT ;  /* 0x0000004b0800720c */ /* 0x040fe20003f84070 */
[----:B------:R-:W-:Y:S01]  /*3bc0*/  @!P5 IMAD.IADD R93, R93, 0x1, -R8 ;  /* 0x000000015d5dd824 */ /* 0x000fe200078e0a08 */
[----:B------:R-:W-:Y:S01]  /*3bd0*/  ISETP.GT.U32.AND P6, PT, R8, R109, PT ;  /* 0x0000006d0800720c */ /* 0x000fe20003fc4070 */
[----:B------:R-:W-:Y:S01]  /*3be0*/  IMAD.HI.U32 R74, R12, R111, RZ ;  /* 0x0000006f0c4a7227 */ /* 0x000fe200078e00ff */
[----:B------:R-:W-:-:S03]  /*3bf0*/  ISETP.GT.U32.AND P5, PT, R8, R81, PT ;  /* 0x000000510800720c */ /* 0x000fc60003fa4070 */
[----:B------:R-:W-:Y:S02]  /*3c00*/  IMAD.MOV R74, RZ, RZ, -R74 ;  /* 0x000000ffff4a7224 */ /* 0x000fe400078e0a4a */
[--C-:B------:R-:W-:Y:S01]  /*3c10*/  @!P0 IMAD.IADD R7, R7, 0x1, -R8.reuse ;  /* 0x0000000107078824 */ /* 0x100fe200078e0a08 */
[C---:B------:R-:W-:Y:S01]  /*3c20*/  ISETP.GT.U32.AND P0, PT, R8.reuse, R83, PT ;  /* 0x000000530800720c */ /* 0x040fe20003f04070 */
[----:B------:R-:W-:Y:S02]  /*3c30*/  IMAD R111, R8, R74, R111 ;  /* 0x0000004a086f7224 */ /* 0x000fe400078e026f */
[--C-:B------:R-:W-:Y:S01]  /*3c40*/  @!P2 IMAD.IADD R77, R77, 0x1, -R8.reuse ;  /* 0x000000014d4da824 */ /* 0x100fe200078e0a08 */
[----:B------:R-:W-:Y:S01]  /*3c50*/  ISETP.GE.AND P2, PT, R86, RZ, PT ;  /* 0x000000ff5600720c */ /* 0x000fe20003f46270 */
[--C-:B------:R-:W-:Y:S01]  /*3c60*/  @!P4 IMAD.IADD R75, R75, 0x1, -R8.reuse ;  /* 0x000000014b4bc824 */ /* 0x100fe200078e0a08 */
[----:B------:R-:W-:Y:S01]  /*3c70*/  ISETP.GE.AND P4, PT, R110, RZ, PT ;  /* 0x000000ff6e00720c */ /* 0x000fe20003f86270 */
[--C-:B------:R-:W-:Y:S01]  /*3c80*/  @!P6 IMAD.IADD R109, R109, 0x1, -R8.reuse ;  /* 0x000000016d6de824 */ /* 0x100fe200078e0a08 */
[----:B------:R-:W-:Y:S01]  /*3c90*/  LOP3.LUT R86, R13, 0x2c, RZ, 0xfc, !PT ;  /* 0x0000002c0d567812 */ /* 0x000fe200078efcff */
[----:B------:R-:W-:Y:S01]  /*3ca0*/  @!P5 IMAD.IADD R81, R81, 0x1, -R8 ;  /* 0x000000015151d824 */ /* 0x000fe200078e0a08 */
[----:B------:R-:W-:-:S02]  /*3cb0*/  ISETP.GT.U32.AND P6, PT, R8, R111, PT ;  /* 0x0000006f0800720c */ /* 0x000fc40003fc4070 */
[----:B------:R-:W-:Y:S02]  /*3cc0*/  ISETP.GE.AND P5, PT, R106, RZ, PT ;  /* 0x000000ff6a00720c */ /* 0x000fe40003fa6270 */
[----:B------:R-:W-:Y:S02]  /*3cd0*/  LOP3.LUT R106, R13, 0x30, RZ, 0xfc, !PT ;  /* 0x000000300d6a7812 */ /* 0x000fe400078efcff */
[----:B------:R-:W-:Y:S01]  /*3ce0*/  IABS R113, R86 ;  /* 0x0000005600717213 */ /* 0x000fe20000000000 */
[----:B------:R-:W-:Y:S01]  /*3cf0*/  @!P0 IMAD.IADD R83, R83, 0x1, -R8 ;  /* 0x0000000153538824 */ /* 0x000fe200078e0a08 */
[----:B------:R-:W-:Y:S02]  /*3d00*/  LOP3.LUT R110, R13, 0x34, RZ, 0xfc, !PT ;  /* 0x000000340d6e7812 */ /* 0x000fe400078efcff */
[----:B------:R-:W-:Y:S01]  /*3d10*/  IABS R115, R106 ;  /* 0x0000006a00737213 */ /* 0x000fe20000000000 */
[----:B------:R-:W-:Y:S01]  /*3d20*/  IMAD.HI.U32 R6, R12, R113, RZ ;  /* 0x000000710c067227 */ /* 0x000fe200078e00ff */
[----:B------:R-:W-:-:S02]  /*3d30*/  ISETP.GE.AND P0, PT, R80, RZ, PT ;  /* 0x000000ff5000720c */ /* 0x000fc40003f06270 */
[C---:B------:R-:W-:Y:S02]  /*3d40*/  LOP3.LUT R118, R13.reuse, 0x38, RZ, 0xfc, !PT ;  /* 0x000000380d767812 */ /* 0x040fe400078efcff */
[----:B------:R-:W-:Y:S02]  /*3d50*/  IABS R119, R110 ;  /* 0x0000006e00777213 */ /* 0x000fe40000000000 */
[----:B------:R-:W-:Y:S01]  /*3d60*/  LOP3.LUT R80, R13, 0x3c, RZ, 0xfc, !PT ;  /* 0x0000003c0d507812 */ /* 0x000fe200078efcff */
[----:B------:R-:W-:Y:S01]  /*3d70*/  IMAD.HI.U32 R13, R12, R115, RZ ;  /* 0x000000730c0d7227 */ /* 0x000fe200078e00ff */
[----:B------:R-:W-:Y:S02]  /*3d80*/  IABS R121, R118 ;  /* 0x0000007600797213 */ /* 0x000fe40000000000 */
[----:B------:R-:W-:Y:S01]  /*3d90*/  IABS R123, R80 ;  /* 0x00000050007b7213 */ /* 0x000fe20000000000 */
[----:B------:R-:W-:Y:S02]  /*3da0*/  IMAD.MOV R6, RZ, RZ, -R6 ;  /* 0x000000ffff067224 */ /* 0x000fe400078e0a06 */
[----:B------:R-:W-:Y:S01]  /*3db0*/  @!P6 IMAD.IADD R111, R111, 0x1, -R8 ;  /* 0x000000016f6fe824 */ /* 0x000fe200078e0a08 */
[C---:B------:R-:W-:Y:S01]  /*3dc0*/  ISETP.GT.U32.AND P6, PT, R8.reuse, R81, PT ;  /* 0x000000510800720c */ /* 0x040fe20003fc4070 */
[----:B------:R-:W-:Y:S01]  /*3dd0*/  @!P4 IMAD.MOV R7, RZ, RZ, -R7 ;  /* 0x000000ffff07c224 */ /* 0x000fe200078e0a07 */
[----:B------:R-:W-:Y:S01]  /*3de0*/  ISETP.GT.U32.AND P4, PT, R8, R83, PT ;  /* 0x000000530800720c */ /* 0x000fe20003f84070 */
[----:B------:R-:W-:-:S04]  /*3df0*/  IMAD.HI.U32 R74, R12, R119, RZ ;  /* 0x000000770c4a7227 */ /* 0x000fc800078e00ff */
[----:B------:R-:W-:Y:S02]  /*3e00*/  IMAD.MOV R78, RZ, RZ, -R13 ;  /* 0x000000ffff4e7224 */ /* 0x000fe400078e0a0d */
[C---:B------:R-:W-:Y:S02]  /*3e10*/  IMAD R13, R8.reuse, R6, R113 ;  /* 0x00000006080d7224 */ /* 0x040fe400078e0271 */
[----:B------:R-:W-:Y:S01]  /*3e20*/  @!P3 IMAD.MOV R93, RZ, RZ, -R93 ;  /* 0x000000ffff5db224 */ /* 0x000fe200078e0a5d */
[----:B------:R-:W-:Y:S01]  /*3e30*/  ISETP.GT.U32.AND P3, PT, R8, R109, PT ;  /* 0x0000006d0800720c */ /* 0x000fe20003f64070 */
[----:B------:R-:W-:-:S04]  /*3e40*/  IMAD.HI.U32 R76, R12, R121, RZ ;  /* 0x000000790c4c7227 */ /* 0x000fc800078e00ff */
[----:B------:R-:W-:Y:S02]  /*3e50*/  IMAD.MOV R74, RZ, RZ, -R74 ;  /* 0x000000ffff4a7224 */ /* 0x000fe400078e0a4a */
[----:B------:R-:W-:-:S04]  /*3e60*/  IMAD.HI.U32 R12, R12, R123, RZ ;  /* 0x0000007b0c0c7227 */ /* 0x000fc800078e00ff */
[----:B------:R-:W-:Y:S01]  /*3e70*/  @!P0 IMAD.MOV R79, RZ, RZ, -R79 ;  /* 0x000000ffff4f8224 */ /* 0x000fe200078e0a4f */
[C---:B------:R-:W-:Y:S01]  /*3e80*/  ISETP.GT.U32.AND P0, PT, R8.reuse, R13, PT ;  /* 0x0000000d0800720c */ /* 0x040fe20003f04070 */
[----:B------:R-:W-:Y:S02]  /*3e90*/  IMAD.MOV R76, RZ, RZ, -R76 ;  /* 0x000000ffff4c7224 */ /* 0x000fe400078e0a4c */
[C---:B------:R-:W-:Y:S02]  /*3ea0*/  IMAD R113, R8.reuse, R78, R115 ;  /* 0x0000004e08717224 */ /* 0x040fe400078e0273 */
[----:B------:R-:W-:Y:S01]  /*3eb0*/  @!P2 IMAD.MOV R75, RZ, RZ, -R75 ;  /* 0x000000ffff4ba224 */ /* 0x000fe200078e0a4b */
[C---:B------:R-:W-:Y:S01]  /*3ec0*/  ISETP.GT.U32.AND P2, PT, R8.reuse, R87, PT ;  /* 0x000000570800720c */ /* 0x040fe20003f44070 */
[----:B------:R-:W-:Y:S02]  /*3ed0*/  IMAD R115, R8, R74, R119 ;  /* 0x0000004a08737224 */ /* 0x000fe400078e0277 */
[----:B------:R-:W-:-:S02]  /*3ee0*/  IMAD.MOV R12, RZ, RZ, -R12 ;  /* 0x000000ffff0c7224 */ /* 0x000fc400078e0a0c */
[C---:B------:R-:W-:Y:S02]  /*3ef0*/  IMAD R119, R8.reuse, R76, R121 ;  /* 0x0000004c08777224 */ /* 0x040fe400078e0279 */
[----:B------:R-:W-:Y:S01]  /*3f00*/  @!P5 IMAD.MOV R77, RZ, RZ, -R77 ;  /* 0x000000ffff4dd224 */ /* 0x000fe200078e0a4d */
[C---:B------:R-:W-:Y:S01]  /*3f10*/  ISETP.GT.U32.AND P5, PT, R8.reuse, R111, PT ;  /* 0x0000006f0800720c */ /* 0x040fe20003fa4070 */
[--C-:B------:R-:W-:Y:S01]  /*3f20*/  @!P6 IMAD.IADD R81, R81, 0x1, -R8.reuse ;  /* 0x000000015151e824 */ /* 0x100fe200078e0a08 */
[C---:B------:R-:W-:Y:S01]  /*3f30*/  ISETP.GT.U32.AND P6, PT, R8.reuse, R113, PT ;  /* 0x000000710800720c */ /* 0x040fe20003fc4070 */
[C---:B------:R-:W-:Y:S02]  /*3f40*/  IMAD R121, R8.reuse, R12, R123 ;  /* 0x0000000c08797224 */ /* 0x040fe400078e027b */
[--C-:B------:R-:W-:Y:S01]  /*3f50*/  @!P4 IMAD.IADD R83, R83, 0x1, -R8.reuse ;  /* 0x000000015353c824 */ /* 0x100fe200078e0a08 */
[C---:B------:R-:W-:Y:S01]  /*3f60*/  ISETP.GT.U32.AND P4, PT, R8.reuse, R115, PT ;  /* 0x000000730800720c */ /* 0x040fe20003f84070 */
[--C-:B------:R-:W-:Y:S01]  /*3f70*/  @!P3 IMAD.IADD R109, R109, 0x1, -R8.reuse ;  /* 0x000000016d6db824 */ /* 0x100fe200078e0a08 */
[----:B------:R-:W-:Y:S01]  /*3f80*/  ISETP.GT.U32.AND P3, PT, R8, R121, PT ;  /* 0x000000790800720c */ /* 0x000fe20003f64070 */
[--C-:B------:R-:W-:Y:S01]  /*3f90*/  @!P0 IMAD.IADD R13, R13, 0x1, -R8.reuse ;  /* 0x000000010d0d8824 */ /* 0x100fe200078e0a08 */
[----:B------:R-:W-:Y:S01]  /*3fa0*/  ISETP.GE.AND P0, PT, R112, RZ, PT ;  /* 0x000000ff7000720c */ /* 0x000fe20003f06270 */
[--C-:B------:R-:W-:Y:S01]  /*3fb0*/  @!P2 IMAD.IADD R87, R87, 0x1, -R8.reuse ;  /* 0x000000015757a824 */ /* 0x100fe200078e0a08 */
[----:B------:R-:W-:Y:S01]  /*3fc0*/  ISETP.GT.U32.AND P2, PT, R8, R119, PT ;  /* 0x000000770800720c */ /* 0x000fe20003f44070 */
[--C-:B------:R-:W-:Y:S01]  /*3fd0*/  @!P5 IMAD.IADD R111, R111, 0x1, -R8.reuse ;  /* 0x000000016f6fd824 */ /* 0x100fe200078e0a08 */
[----:B------:R-:W-:Y:S01]  /*3fe0*/  ISETP.GE.AND P5, PT, R108, RZ, PT ;  /* 0x000000ff6c00720c */ /* 0x000fe20003fa6270 */
[----:B------:R-:W-:Y:S01]  /*3ff0*/  @!P6 IMAD.IADD R113, R113, 0x1, -R8 ;  /* 0x000000017171e824 */ /* 0x000fe200078e0a08 */
[----:B------:R-:W-:-:S03]  /*4000*/  ISETP.GE.AND P6, PT, R82, RZ, PT ;  /* 0x000000ff5200720c */ /* 0x000fc60003fc6270 */
[--C-:B------:R-:W-:Y:S01]  /*4010*/  @!P4 IMAD.IADD R115, R115, 0x1, -R8.reuse ;  /* 0x000000017373c824 */ /* 0x100fe200078e0a08 */
[----:B------:R-:W-:Y:S01]  /*4020*/  ISETP.GE.AND P4, PT, R114, RZ, PT ;  /* 0x000000ff7200720c */ /* 0x000fe20003f86270 */
[--C-:B------:R-:W-:Y:S01]  /*4030*/  @!P3 IMAD.IADD R121, R121, 0x1, -R8.reuse ;  /* 0x000000017979b824 */ /* 0x100fe200078e0a08 */
[C---:B------:R-:W-:Y:S01]  /*4040*/  ISETP.GT.U32.AND P3, PT, R8.reuse, R13, PT ;  /* 0x0000000d0800720c */ /* 0x040fe20003f64070 */
[----:B------:R-:W-:Y:S01]  /*4050*/  @!P0 IMAD.MOV R83, RZ, RZ, -R83 ;  /* 0x000000ffff538224 */ /* 0x000fe200078e0a53 */
[----:B------:R-:W-:Y:S01]  /*4060*/  ISETP.GT.U32.AND P0, PT, R8, R113, PT ;  /* 0x000000710800720c */ /* 0x000fe20003f04070 */
[----:B------:R-:W-:Y:S01]  /*4070*/  @!P2 IMAD.IADD R119, R119, 0x1, -R8 ;  /* 0x000000017777a824 */ /* 0x000fe200078e0a08 */
[----:B------:R-:W-:Y:S01]  /*4080*/  ISETP.GE.AND P2, PT, R116, RZ, PT ;  /* 0x000000ff7400720c */ /* 0x000fe20003f46270 */
[----:B------:R-:W-:Y:S01]  /*4090*/  @!P5 IMAD.MOV R81, RZ, RZ, -R81 ;  /* 0x000000ffff51d224 */ /* 0x000fe200078e0a51 */
[C---:B------:R-:W-:Y:S01]  /*40a0*/  ISETP.GT.U32.AND P5, PT, R8.reuse, R115, PT ;  /* 0x000000730800720c */ /* 0x040fe20003fa4070 */
[----:B------:R-:W-:Y:S01]  /*40b0*/  @!P6 IMAD.MOV R87, RZ, RZ, -R87 ;  /* 0x000000ffff57e224 */ /* 0x000fe200078e0a57 */
[----:B------:R-:W-:-:S03]  /*40c0*/  ISETP.GT.U32.AND P6, PT, R8, R121, PT ;  /* 0x000000790800720c */ /* 0x000fc60003fc4070 */
[----:B------:R-:W-:Y:S01]  /*40d0*/  @!P4 IMAD.MOV R109, RZ, RZ, -R109 ;  /* 0x000000ffff6dc224 */ /* 0x000fe200078e0a6d */
[----:B------:R-:W-:Y:S01]  /*40e0*/  ISETP.GT.U32.AND P4, PT, R8, R119, PT ;  /* 0x000000770800720c */ /* 0x000fe20003f84070 */
[--C-:B------:R-:W-:Y:S01]  /*40f0*/  @!P3 IMAD.IADD R13, R13, 0x1, -R8.reuse ;  /* 0x000000010d0db824 */ /* 0x100fe200078e0a08 */
[----:B------:R-:W-:Y:S01]  /*4100*/  ISETP.GE.AND P3, PT, R106, RZ, PT ;  /* 0x000000ff6a00720c */ /* 0x000fe20003f66270 */
[----:B------:R-:W-:Y:S02]  /*4110*/  VIADD R9, R9, UR11 ;  /* 0x0000000b09097c36 */ /* 0x000fe40008000000 */
[--C-:B------:R-:W-:Y:S01]  /*4120*/  @!P0 IMAD.IADD R113, R113, 0x1, -R8.reuse ;  /* 0x0000000171718824 */ /* 0x100fe200078e0a08 */
[----:B------:R-:W-:Y:S01]  /*4130*/  ISETP.GE.AND P0, PT, R110, RZ, PT ;  /* 0x000000ff6e00720c */ /* 0x000fe20003f06270 */
[----:B------:R-:W-:Y:S01]  /*4140*/  @!P2 IMAD.MOV R111, RZ, RZ, -R111 ;  /* 0x000000ffff6fa224 */ /* 0x000fe200078e0a6f */
[----:B------:R-:W-:Y:S01]  /*4150*/  ISETP.GE.AND P2, PT, R86, RZ, PT ;  /* 0x000000ff5600720c */ /* 0x000fe20003f46270 */
[--C-:B------:R-:W-:Y:S01]  /*4160*/  @!P5 IMAD.IADD R115, R115, 0x1, -R8.reuse ;  /* 0x000000017373d824 */ /* 0x100fe200078e0a08 */
[----:B------:R-:W-:Y:S01]  /*4170*/  R2UR UR7, R9 ;  /* 0x00000000090772ca */ /* 0x000fe200000e0000 */
[--C-:B------:R-:W-:Y:S01]  /*4180*/  @!P6 IMAD.IADD R121, R121, 0x1, -R8.reuse ;  /* 0x000000017979e824 */ /* 0x100fe200078e0a08 */
[----:B------:R-:W-:Y:S01]  /*4190*/  ISETP.GE.AND P5, PT, R118, RZ, PT ;  /* 0x000000ff7600720c */ /* 0x000fe20003fa6270 */
[----:B------:R-:W-:Y:S01]  /*41a0*/  @!P4 IMAD.IADD R119, R119, 0x1, -R8 ;  /* 0x000000017777c824 */ /* 0x000fe200078e0a08 */
[----:B------:R-:W-:Y:S01]  /*41b0*/  LOP3.LUT R9, R3, 0x3f, RZ, 0xc0, !PT ;  /* 0x0000003f03097812 */ /* 0x000fe200078ec0ff */
[----:B------:R-:W-:Y:S01]  /*41c0*/  VIADD R82, R4, 0x3f ;  /* 0x0000003f04527836 */ /* 0x000fe20000000000 */
[----:B------:R-:W-:-:S02]  /*41d0*/  ISETP.GE.AND P4, PT, R80, RZ, PT ;  /* 0x000000ff5000720c */ /* 0x000fc40003f86270 */
[----:B------:R-:W-:Y:S02]  /*41e0*/  ISETP.NE.AND P6, PT, R117, RZ, PT ;  /* 0x000000ff7500720c */ /* 0x000fe40003fc5270 */
[----:B------:R-:W-:Y:S01]  /*41f0*/  LOP3.LUT R6, RZ, R117, RZ, 0x33, !PT ;  /* 0x00000075ff067212 */ /* 0x000fe200078e33ff */
[----:B------:R-:W-:Y:S01]  /*4200*/  @!P3 IMAD.MOV R113, RZ, RZ, -R113 ;  /* 0x000000ffff71b224 */ /* 0x000fe200078e0a71 */
[----:B------:R-:W-:Y:S01]  /*4210*/  ISETP.GT.AND P3, PT, R82, 0x3f, PT ;  /* 0x0000003f5200780c */ /* 0x000fe20003f64270 */
[C---:B------:R-:W-:Y:S01]  /*4220*/  IMAD R8, R9.reuse, R183, RZ ;  /* 0x000000b709087224 */ /* 0x040fe200078e02ff */
[----:B------:R-:W-:Y:S01]  /*4230*/  SEL R15, R6, R15, !P6 ;  /* 0x0000000f060f7207 */ /* 0x000fe20007000000 */
[----:B------:R-:W-:Y:S01]  /*4240*/  @!P0 IMAD.MOV R115, RZ, RZ, -R115 ;  /* 0x000000ffff738224 */ /* 0x000fe200078e0a73 */
[----:B------:R-:W-:Y:S01]  /*4250*/  ISETP.LT.AND P0, PT, R9, R4, P3 ;  /* 0x000000040900720c */ /* 0x000fe20001f01270 */
[----:B------:R-:W-:Y:S01]  /*4260*/  @!P2 IMAD.MOV R13, RZ, RZ, -R13 ;  /* 0x000000ffff0da224 */ /* 0x000fe200078e0a0d */
[----:B------:R-:W-:Y:S01]  /*4270*/  LEA R136, P2, R8, UR18, 0x1 ;  /* 0x0000001208887c11 */ /* 0x000fe2000f8408ff */
[----:B--2---:R-:W-:Y:S01]  /*4280*/  IMAD R4, R15, UR4, RZ ;  /* 0x000000040f047c24 */ /* 0x004fe2000f8e02ff */
[----:B------:R-:W-:-:S02]  /*4290*/  SEL R93, R6, R93, !P6 ;  /* 0x0000005d065d7207 */ /* 0x000fc40007000000 */
[C---:B------:R-:W-:Y:S02]  /*42a0*/  SEL R12, R6.reuse, R7, !P6 ;  /* 0x00000007060c7207 */ /* 0x040fe40007000000 */
[----:B------:R-:W-:Y:S01]  /*42b0*/  SEL R75, R6, R75, !P6 ;  /* 0x0000004b064b7207 */ /* 0x000fe20007000000 */
[----:B------:R-:W-:Y:S01]  /*42c0*/  @!P5 IMAD.MOV R119, RZ, RZ, -R119 ;  /* 0x000000ffff77d224 */ /* 0x000fe200078e0a77 */
[----:B------:R-:W-:Y:S01]  /*42d0*/  LEA.HI.X.SX32 R137, R8, UR19, 0x1, P2 ;  /* 0x0000001308897c11 */ /* 0x000fe200090f0eff */
[----:B------:R-:W-:Y:S01]  /*42e0*/  @!P4 IMAD.MOV R121, RZ, RZ, -R121 ;  /* 0x000000ffff79c224 */ /* 0x000fe200078e0a79 */
[C---:B------:R-:W-:Y:S01]  /*42f0*/  SEL R77, R6.reuse, R77, !P6 ;  /* 0x0000004d064d7207 */ /* 0x040fe20007000000 */
[----:B------:R-:W-:Y:S01]  /*4300*/  IMAD R7, R93, UR4, RZ ;  /* 0x000000045d077c24 */ /* 0x000fe2000f8e02ff */
[----:B------:R-:W-:Y:S01]  /*4310*/  SEL R79, R6, R79, !P6 ;  /* 0x0000004f064f7207 */ /* 0x000fe20007000000 */
[----:B------:R-:W-:Y:S01]  /*4320*/  IMAD R8, R12, UR4, RZ ;  /* 0x000000040c087c24 */ /* 0x000fe2000f8e02ff */
[----:B------:R-:W-:Y:S01]  /*4330*/  SEL R81, R6, R81, !P6 ;  /* 0x0000005106517207 */ /* 0x000fe20007000000 */
[----:B------:R-:W-:Y:S01]  /*4340*/  IMAD R9, R75, UR4, RZ ;  /* 0x000000044b097c24 */ /* 0x000fe2000f8e02ff */
[----:B------:R-:W-:-:S02]  /*4350*/  LEA R166, P2, R4, R136, 0x1 ;  /* 0x0000008804a67211 */ /* 0x000fc400078408ff */
[C---:B------:R-:W-:Y:S02]  /*4360*/  SEL R74, R6.reuse, R83, !P6 ;  /* 0x00000053064a7207 */ /* 0x040fe40007000000 */
[C---:B------:R-:W-:Y:S02]  /*4370*/  SEL R87, R6.reuse, R87, !P6 ;  /* 0x0000005706577207 */ /* 0x040fe40007000000 */
[C---:B------:R-:W-:Y:S02]  /*4380*/  SEL R76, R6.reuse, R109, !P6 ;  /* 0x0000006d064c7207 */ /* 0x040fe40007000000 */
[C---:B------:R-:W-:Y:S02]  /*4390*/  SEL R111, R6.reuse, R111, !P6 ;  /* 0x0000006f066f7207 */ /* 0x040fe40007000000 */
[C---:B------:R-:W-:Y:S02]  /*43a0*/  SEL R78, R6.reuse, R13, !P6 ;  /* 0x0000000d064e7207 */ /* 0x040fe40007000000 */
[----:B------:R-:W-:-:S02]  /*43b0*/  SEL R113, R6, R113, !P6 ;  /* 0x0000007106717207 */ /* 0x000fc40007000000 */
[C---:B------:R-:W-:Y:S02]  /*43c0*/  SEL R80, R6.reuse, R115, !P6 ;  /* 0x0000007306507207 */ /* 0x040fe40007000000 */
[C---:B------:R-:W-:Y:S01]  /*43d0*/  SEL R119, R6.reuse, R119, !P6 ;  /* 0x0000007706777207 */ /* 0x040fe20007000000 */
[----:B------:R-:W-:Y:S01]  /*43e0*/  IMAD R12, R77, UR4, RZ ;  /* 0x000000044d0c7c24 */ /* 0x000fe2000f8e02ff */
[----:B------:R-:W-:Y:S01]  /*43f0*/  SEL R6, R6, R121, !P6 ;  /* 0x0000007906067207 */ /* 0x000fe20007000000 */
[----:B------:R-:W-:Y:S01]  /*4400*/  IMAD R13, R79, UR4, RZ ;  /* 0x000000044f0d7c24 */ /* 0x000fe2000f8e02ff */
[----:B------:R-:W-:Y:S01]  /*4410*/  LEA.HI.X.SX32 R167, R4, R137, 0x1, P2 ;  /* 0x0000008904a77211 */ /* 0x000fe200010f0eff */
[----:B------:R-:W-:Y:S01]  /*4420*/  IMAD R15, R81, UR4, RZ ;  /* 0x00000004510f7c24 */ /* 0x000fe2000f8e02ff */
[-C--:B------:R-:W-:Y:S01]  /*4430*/  LEA R164, P2, R7, R136.reuse, 0x1 ;  /* 0x0000008807a47211 */ /* 0x080fe200078408ff */
[----:B------:R-:W-:Y:S01]  /*4440*/  IMAD R74, R74, UR4, RZ ;  /* 0x000000044a4a7c24 */ /* 0x000fe2000f8e02ff */
[----:B------:R-:W-:-:S02]  /*4450*/  LEA R162, P6, R8, R136, 0x1 ;  /* 0x0000008808a27211 */ /* 0x000fc400078c08ff */
[-C--:B------:R-:W-:Y:S01]  /*4460*/  LEA R160, P5, R9, R136.reuse, 0x1 ;  /* 0x0000008809a07211 */ /* 0x080fe200078a08ff */
[----:B------:R-:W-:Y:S01]  /*4470*/  IMAD R75, R87, UR4, RZ ;  /* 0x00000004574b7c24 */ /* 0x000fe2000f8e02ff */
[-C--:B------:R-:W-:Y:S01]  /*4480*/  LEA.HI.X.SX32 R165, R7, R137.reuse, 0x1, P2 ;  /* 0x0000008907a57211 */ /* 0x080fe200010f0eff */
[----:B------:R-:W-:Y:S01]  /*4490*/  IMAD R76, R76, UR4, RZ ;  /* 0x000000044c4c7c24 */ /* 0x000fe2000f8e02ff */
[----:B------:R-:W-:Y:S01]  /*44a0*/  LEA.HI.X.SX32 R163, R8, R137, 0x1, P6 ;  /* 0x0000008908a37211 */ /* 0x000fe200030f0eff */
[----:B------:R-:W-:Y:S01]  /*44b0*/  IMAD R77, R111, UR4, RZ ;  /* 0x000000046f4d7c24 */ /* 0x000fe2000f8e02ff */
[-C--:B------:R-:W-:Y:S01]  /*44c0*/  LEA R158, P4, R12, R136.reuse, 0x1 ;  /* 0x000000880c9e7211 */ /* 0x080fe200078808ff */
[----:B------:R-:W-:Y:S01]  /*44d0*/  IMAD R78, R78, UR4, RZ ;  /* 0x000000044e4e7c24 */ /* 0x000fe2000f8e02ff */
[-C--:B------:R-:W-:Y:S02]  /*44e0*/  LEA R156, P2, R13, R136.reuse, 0x1 ;  /* 0x000000880d9c7211 */ /* 0x080fe400078408ff */
[----:B------:R-:W-:-:S02]  /*44f0*/  LEA R154, P6, R15, R136, 0x1 ;  /* 0x000000880f9a7211 */ /* 0x000fc400078c08ff */
[----:B------:R-:W-:Y:S01]  /*4500*/  LEA.HI.X.SX32 R161, R9, R137, 0x1, P5 ;  /* 0x0000008909a17211 */ /* 0x000fe200028f0eff */
[----:B------:R-:W-:Y:S01]  /*4510*/  IMAD R79, R113, UR4, RZ ;  /* 0x00000004714f7c24 */ /* 0x000fe2000f8e02ff */
[----:B------:R-:W-:Y:S01]  /*4520*/  LEA R152, P5, R74, R136, 0x1 ;  /* 0x000000884a987211 */ /* 0x000fe200078a08ff */
[----:B------:R-:W-:Y:S02]  /*4530*/  IMAD R80, R80, UR4, RZ ;  /* 0x0000000450507c24 */ /* 0x000fe4000f8e02ff */
[----:B------:R-:W-:Y:S02]  /*4540*/  IMAD R81, R119, UR4, RZ ;  /* 0x0000000477517c24 */ /* 0x000fe4000f8e02ff */
[----:B------:R-:W-:Y:S01]  /*4550*/  IMAD R6, R6, UR4, RZ ;  /* 0x0000000406067c24 */ /* 0x000fe2000f8e02ff */
[----:B------:R-:W-:-:S04]  /*4560*/  @!UP1 UIADD3 UR4, UPT, UPT, -UR13, 0x100000, URZ ;  /* 0x001000000d049890 */ /* 0x000fc8000fffe1ff */
[----:B------:R-:W-:Y:S02]  /*4570*/  @!UP1 USHF.L.U32 UR5, UR4, 0xb, URZ ;  /* 0x0000000b04059899 */ /* 0x000fe400080006ff */
[----:B------:R-:W-:Y:S01]  /*4580*/  @!UP1 USHF.L.U32 UR4, UR4, 0x1, URZ ;  /* 0x0000000104049899 */ /* 0x000fe200080006ff */
[-C--:B------:R-:W-:Y:S02]  /*4590*/  LEA.HI.X.SX32 R159, R12, R137.reuse, 0x1, P4 ;  /* 0x000000890c9f7211 */ /* 0x080fe400020f0eff */
[-C--:B------:R-:W-:Y:S02]  /*45a0*/  LEA.HI.X.SX32 R157, R13, R137.reuse, 0x1, P2 ;  /* 0x000000890d9d7211 */ /* 0x080fe400010f0eff */
[----:B------:R-:W-:Y:S02]  /*45b0*/  LEA.HI.X.SX32 R155, R15, R137, 0x1, P6 ;  /* 0x000000890f9b7211 */ /* 0x000fe400030f0eff */
[-C--:B------:R-:W-:Y:S02]  /*45c0*/  LEA R150, P4, R75, R136.reuse, 0x1 ;  /* 0x000000884b967211 */ /* 0x080fe400078808ff */
[----:B------:R-:W-:-:S02]  /*45d0*/  LEA R148, P2, R76, R136, 0x1 ;  /* 0x000000884c947211 */ /* 0x000fc400078408ff */
[-C--:B------:R-:W-:Y:S02]  /*45e0*/  LEA R146, P6, R77, R136.reuse, 0x1 ;  /* 0x000000884d927211 */ /* 0x080fe400078c08ff */
[-C--:B------:R-:W-:Y:S02]  /*45f0*/  LEA.HI.X.SX32 R153, R74, R137.reuse, 0x1, P5 ;  /* 0x000000894a997211 */ /* 0x080fe400028f0eff */
[-C--:B------:R-:W-:Y:S01]  /*4600*/  LEA R144, P5, R78, R136.reuse, 0x1 ;  /* 0x000000884e907211 */ /* 0x080fe200078a08ff */
[----:B------:R-:W-:Y:S01]  /*4610*/  VOTEU.ALL UP1, P1 ;  /* 0x0000000000ff7886 */ /* 0x000fe20000820000 */
[-C--:B------:R-:W-:Y:S02]  /*4620*/  LEA.HI.X.SX32 R151, R75, R137.reuse, 0x1, P4 ;  /* 0x000000894b977211 */ /* 0x080fe400020f0eff */
[-C--:B------:R-:W-:Y:S02]  /*4630*/  LEA.HI.X.SX32 R149, R76, R137.reuse, 0x1, P2 ;  /* 0x000000894c957211 */ /* 0x080fe400010f0eff */
[----:B------:R-:W-:Y:S01]  /*4640*/  LEA.HI.X.SX32 R147, R77, R137, 0x1, P6 ;  /* 0x000000894d937211 */ /* 0x000fe200030f0eff */
[----:B------:R-:W-:Y:S01]  /*4650*/  ULEA UR12, UR12, UR7, 0x3 ;  /* 0x000000070c0c7291 */ /* 0x000fe2000f8e18ff */
[-C--:B------:R-:W-:Y:S01]  /*4660*/  LEA R142, P4, R79, R136.reuse, 0x1 ;  /* 0x000000884f8e7211 */ /* 0x080fe200078808ff */
[----:B------:R0:W1:Y:S01]  /*4670*/  @!UP1 SYNCS.EXCH.64 URZ, [UR9+0x4008], UR4 ;  /* 0x0040080409ff95b2 */ /* 0x0000620008000100 */
[----:B------:R-:W-:-:S02]  /*4680*/  LEA R140, P2, R80, R136, 0x1 ;  /* 0x00000088508c7211 */ /* 0x000fc400078408ff */
[-C--:B------:R-:W-:Y:S02]  /*4690*/  LEA R138, P6, R81, R136.reuse, 0x1 ;  /* 0x00000088518a7211 */ /* 0x080fe400078c08ff */
[-C--:B------:R-:W-:Y:S02]  /*46a0*/  LEA.HI.X.SX32 R145, R78, R137.reuse, 0x1, P5 ;  /* 0x000000894e917211 */ /* 0x080fe400028f0eff */
[----:B------:R-:W-:Y:S02]  /*46b0*/  LEA R136, P5, R6, R136, 0x1 ;  /* 0x0000008806887211 */ /* 0x000fe400078a08ff */
[-C--:B------:R-:W-:Y:S02]  /*46c0*/  LEA.HI.X.SX32 R143, R79, R137.reuse, 0x1, P4 ;  /* 0x000000894f8f7211 */ /* 0x080fe400020f0eff */
[-C--:B------:R-:W-:Y:S02]  /*46d0*/  LEA.HI.X.SX32 R141, R80, R137.reuse, 0x1, P2 ;  /* 0x00000089508d7211 */ /* 0x080fe400010f0eff */
[----:B------:R-:W-:-:S02]  /*46e0*/  LEA.HI.X.SX32 R139, R81, R137, 0x1, P6 ;  /* 0x00000089518b7211 */ /* 0x000fc400030f0eff */
[----:B------:R-:W-:Y:S02]  /*46f0*/  LEA.HI.X.SX32 R137, R6, R137, 0x1, P5 ;  /* 0x0000008906897211 */ /* 0x000fe400028f0eff */
[----:B------:R-:W-:Y:S02]  /*4700*/  PRMT R13, R17, 0x5410, R18 ;  /* 0x00005410110d7816 */ /* 0x000fe40000000012 */
[----:B------:R-:W-:Y:S02]  /*4710*/  PRMT R6, R14, 0x5410, R21 ;  /* 0x000054100e067816 */ /* 0x000fe40000000015 */
[----:B------:R-:W-:Y:S02]  /*4720*/  PRMT R12, R23, 0x5410, R16 ;  /* 0x00005410170c7816 */ /* 0x000fe40000000010 */
[----:B------:R-:W-:Y:S02]  /*4730*/  PRMT R8, R10, 0x5410, R57 ;  /* 0x000054100a087816 */ /* 0x000fe40000000039 */
[----:B------:R-:W-:-:S02]  /*4740*/  PRMT R14, R20, 0x5410, R25 ;  /* 0x00005410140e7816 */ /* 0x000fc40000000019 */
[----:B------:R-:W-:Y:S02]  /*4750*/  PRMT R15, R24, 0x5410, R29 ;  /* 0x00005410180f7816 */ /* 0x000fe4000000001d */
[----:B------:R-:W-:Y:S02]  /*4760*/  PRMT R5, R5, 0x5410, R28 ;  /* 0x0000541005057816 */ /* 0x000fe4000000001c */
[----:B------:R-:W-:Y:S02]  /*4770*/  PRMT R16, R30, 0x5410, R31 ;  /* 0x000054101e107816 */ /* 0x000fe4000000001f */
[----:B------:R-:W-:Y:S02]  /*4780*/  PRMT R17, R32, 0x5410, R33 ;  /* 0x0000541020117816 */ /* 0x000fe40000000021 */
[----:B------:R-:W-:Y:S02]  /*4790*/  PRMT R7, R26, 0x5410, R35 ;  /* 0x000054101a077816 */ /* 0x000fe40000000023 */
[----:B---3--:R-:W-:-:S02]  /*47a0*/  PRMT R11, R34, 0x5410, R11 ;  /* 0x00005410220b7816 */ /* 0x008fc4000000000b */
[----:B------:R-:W-:Y:S02]  /*47b0*/  PRMT R9, R19, 0x5410, R56 ;  /* 0x0000541013097816 */ /* 0x000fe40000000038 */
        /* <DEDUP_REMOVED lines=19> */
[----:B------:R-:W-:Y:S01]  /*48f0*/  PRMT R35, R88, 0x5410, R107 ;  /* 0x0000541058237816 */ /* 0x000fe2000000006b */
[----:B01----:R-:W-:Y:S06]  /*4900*/  @!P3 BRA `(.L_x_6) ;  /* 0x000000000004b947 */ /* 0x003fec0003800000 */
[----:B------:R0:W-:Y:S02]  /*4910*/  STTM.x32 tmem[UR12], R4 ;  /* 0x00000004000079ed */ /* 0x0001e400082c000c */
.L_x_6:
[----:B------:R-:W1:Y:S01]  /*4920*/  FENCE.VIEW.ASYNC.T ;  /* 0x00000000000073c6 */ /* 0x000e620000000200 */
[----:B0-----:R-:W-:Y:S01]  /*4930*/  PRMT R5, RZ, 0x7610, R5 ;  /* 0x00007610ff057816 */ /* 0x001fe20000000005 */
[----:B-1----:R-:W-:Y:S01]  /*4940*/  BAR.SYNC.DEFER_BLOCKING 0x0 ;  /* 0x0000000000007b1d */ /* 0x002fe20000010000 */
[----:B------:R-:W-:Y:S02]  /*4950*/  PRMT R9, RZ, 0x7610, R9 ;  /* 0x00007610ff097816 */ /* 0x000fe40000000009 */
[----:B------:R-:W-:Y:S02]  /*4960*/  PRMT R13, RZ, 0x7610, R13 ;  /* 0x00007610ff0d7816 */ /* 0x000fe4000000000d */
[----:B------:R-:W-:Y:S01]  /*4970*/  PRMT R17, RZ, 0x7610, R17 ;  /* 0x00007610ff117816 */ /* 0x000fe20000000011 */
[----:B------:R-:W0:Y:S01]  /*4980*/  LDCU UR5, c[0x0][0x3a0] ;  /* 0x00007400ff0577ac */ /* 0x000e220008000800 */
[----:B------:R-:W-:Y:S02]  /*4990*/  PRMT R21, RZ, 0x7610, R21 ;  /* 0x00007610ff157816 */ /* 0x000fe40000000015 */
[----:B------:R-:W-:-:S02]  /*49a0*/  PRMT R25, RZ, 0x7610, R25 ;  /* 0x00007610ff197816 */ /* 0x000fc40000000019 */
[----:B------:R-:W-:Y:S02]  /*49b0*/  PRMT R29, RZ, 0x7610, R29 ;  /* 0x00007610ff1d7816 */ /* 0x000fe4000000001d */
[----:B------:R-:W-:Y:S02]  /*49c0*/  PRMT R33, RZ, 0x7610, R33 ;  /* 0x00007610ff217816 */ /* 0x000fe40000000021 */
[----:B------:R-:W-:Y:S02]  /*49d0*/  PRMT R7, RZ, 0x7610, R7 ;  /* 0x00007610ff077816 */ /* 0x000fe40000000007 */
[----:B------:R-:W-:Y:S02]  /*49e0*/  PRMT R11, RZ, 0x7610, R11 ;  /* 0x00007610ff0b7816 */ /* 0x000fe4000000000b */
[----:B------:R-:W-:Y:S02]  /*49f0*/  PRMT R15, RZ, 0x7610, R15 ;  /* 0x00007610ff0f7816 */ /* 0x000fe4000000000f */
[----:B------:R-:W-:-:S02]  /*4a00*/  PRMT R19, RZ, 0x7610, R19 ;  /* 0x00007610ff137816 */ /* 0x000fc40000000013 */
[----:B------:R-:W-:Y:S01]  /*4a10*/  PRMT R23, RZ, 0x7610, R23 ;  /* 0x00007610ff177816 */ /* 0x000fe20000000017 */
[----:B------:R-:W2:Y:S01]  /*4a20*/  @P0 LDG.E.U16 R5, desc[UR22][R166.64] ;  /* 0x00000016a6050981 */ /* 0x000ea2000c1e1500 */
[----:B------:R-:W-:Y:S02]  /*4a30*/  PRMT R27, RZ, 0x7610, R27 ;  /* 0x00007610ff1b7816 */ /* 0x000fe4000000001b */
[----:B------:R-:W-:Y:S01]  /*4a40*/  PRMT R31, RZ, 0x7610, R31 ;  /* 0x00007610ff1f7816 */ /* 0x000fe2000000001f */
[----:B------:R-:W3:Y:S01]  /*4a50*/  @P0 LDG.E.U16 R9, desc[UR22][R162.64] ;  /* 0x00000016a2090981 */ /* 0x000ee2000c1e1500 */
[----:B------:R-:W-:-:S03]  /*4a60*/  PRMT R35, RZ, 0x7610, R35 ;  /* 0x00007610ff237816 */ /* 0x000fc60000000023 */
[----:B------:R-:W4:Y:S04]  /*4a70*/  @P0 LDG.E.U16 R13, desc[UR22][R158.64] ;  /* 0x000000169e0d0981 */ /* 0x000f28000c1e1500 */
[----:B------:R-:W5:Y:S04]  /*4a80*/  @P0 LDG.E.U16 R17, desc[UR22][R154.64] ;  /* 0x000000169a110981 */ /* 0x000f68000c1e1500 */
        /* <DEDUP_REMOVED lines=11> */
[----:B------:R-:W5:Y:S01]  /*4b40*/  @P0 LDG.E.U16 R35, desc[UR22][R136.64] ;  /* 0x0000001688230981 */ /* 0x000f62000c1e1500 */
[----:B------:R-:W-:-:S04]  /*4b50*/  SHF.R.S32.HI R4, RZ, 0x1f, R51 ;  /* 0x0000001fff047819 */ /* 0x000fc80000011433 */
[----:B------:R-:W-:Y:S02]  /*4b60*/  SHF.L.U64.HI R51, R51, 0x1, R4 ;  /* 0x0000000133337819 */ /* 0x000fe40000010204 */
[----:B------:R-:W-:Y:S01]  /*4b70*/  LOP3.LUT R4, R3, 0xc0, RZ, 0xc0, !PT ;  /* 0x000000c003047812 */ /* 0x000fe200078ec0ff */
[----:B------:R-:W-:-:S03]  /*4b80*/  IMAD.SHL.U32 R118, R53, 0x2, RZ ;  /* 0x0000000235767824 */ /* 0x000fc600078e00ff */
[----:B------:R-:W-:-:S04]  /*4b90*/  SHF.R.U32.HI R53, RZ, 0x2, R4 ;  /* 0x00000002ff357819 */ /* 0x000fc80000011604 */
[----:B------:R-:W-:Y:S01]  /*4ba0*/  LOP3.LUT R118, R118, R53, RZ, 0x3c, !PT ;  /* 0x0000003576767212 */ /* 0x000fe200078e3cff */
[----:B0-----:R-:W-:-:S03]  /*4bb0*/  UIADD3 UR13, UPT, UPT, UR5, 0x3f, URZ ;  /* 0x0000003f050d7890 */ /* 0x001fc6000fffe0ff */
[----:B------:R-:W-:Y:S01]  /*4bc0*/  LOP3.LUT R116, R118, 0x40, RZ, 0x3c, !PT ;  /* 0x0000004076747812 */ /* 0x000fe200078e3cff */
[----:B------:R-:W-:Y:S01]  /*4bd0*/  USHF.R.S32.HI UR7, URZ, 0x1f, UR13 ;  /* 0x0000001fff077899 */ /* 0x000fe2000801140d */
[----:B------:R-:W-:-:S03]  /*4be0*/  IMAD.SHL.U32 R120, R182, 0x40, RZ ;  /* 0x00000040b6787824 */ /* 0x000fc600078e00ff */
[----:B------:R-:W-:Y:S01]  /*4bf0*/  ULEA.HI UR7, UR7, UR13, URZ, 0x6 ;  /* 0x0000000d07077291 */ /* 0x000fe2000f8f30ff */
[----:B------:R-:W-:Y:S01]  /*4c00*/  ISETP.NE.U32.AND P0, PT, R52, RZ, PT ;  /* 0x000000ff3400720c */ /* 0x000fe20003f05070 */
[----:B------:R-:W-:Y:S01]  /*4c10*/  UIADD3 UR5, UPT, UPT, UR9, 0x2000, URZ ;  /* 0x0000200009057890 */ /* 0x000fe2000fffe0ff */
[----:B------:R-:W-:Y:S01]  /*4c20*/  IMAD.WIDE R50, R120, 0x2, R50 ;  /* 0x0000000278327825 */ /* 0x000fe200078e0232 */
[----:B------:R-:W-:Y:S01]  /*4c30*/  USHF.R.S32.HI UR7, URZ, 0x6, UR7 ;  /* 0x00000006ff077899 */ /* 0x000fe20008011407 */
[----:B------:R-:W-:Y:S01]  /*4c40*/  ISETP.LT.OR P2, PT, R82, 0x40, P0 ;  /* 0x000000405200780c */ /* 0x000fe20000741670 */
[----:B------:R-:W-:Y:S02]  /*4c50*/  USHF.R.U32.HI UR5, URZ, 0x4, UR5 ;  /* 0x00000004ff057899 */ /* 0x000fe40008011605 */
[----:B------:R-:W-:Y:S01]  /*4c60*/  UISETP.LT.AND UP1, UPT, UR7, 0x1, UPT ;  /* 0x000000010700788c */ /* 0x000fe2000bf21270 */
[----:B------:R-:W-:Y:S01]  /*4c70*/  IADD3 R50, P3, PT, R50, UR16, RZ ;  /* 0x0000001032327c10 */ /* 0x000fe2000ff7e0ff */
[----:B------:R-:W-:-:S02]  /*4c80*/  USGXT.U32 UR16, UR5, 0xe ;  /* 0x0000000e0510789a */ /* 0x000fc40008000000 */
[----:B------:R-:W-:Y:S02]  /*4c90*/  USEL UR5, UR7, 0x1, !UP1 ;  /* 0x0000000107057887 */ /* 0x000fe4000c800000 */
[----:B------:R-:W-:Y:S02]  /*4ca0*/  UIADD3 UR13, UP1, UPT, UR16, 0x2, URZ ;  /* 0x00000002100d7890 */ /* 0x000fe4000ff3e0ff */
[----:B------:R-:W-:Y:S01]  /*4cb0*/  UIADD3 UR7, UPT, UPT, UR5, -0x1, URZ ;  /* 0xffffffff05077890 */ /* 0x000fe2000fffe0ff */
[----:B------:R-:W-:Y:S01]  /*4cc0*/  IADD3.X R51, PT, PT, R51, UR17, RZ, P3, !PT ;  /* 0x0000001133337c10 */ /* 0x000fe20009ffe4ff */
[----:B------:R-:W-:Y:S01]  /*4cd0*/  UMOV UR4, URZ ;  /* 0x000000ff00047c82 */ /* 0x000fe20008000000 */
[C---:B------:R-:W-:Y:S01]  /*4ce0*/  IMAD R113, R182.reuse, 0x21, RZ ;  /* 0x00000021b6717824 */ /* 0x040fe200078e02ff */
[----:B------:R-:W-:Y:S01]  /*4cf0*/  UIADD3.X UR17, UPT, UPT, UR4, 0x40004040, URZ, UP1, !UPT ;  /* 0x4000404004117890 */ /* 0x000fe20008ffe4ff */
[C---:B------:R-:W-:Y:S02]  /*4d00*/  IMAD R111, R182.reuse, 0x22, RZ ;  /* 0x00000022b66f7824 */ /* 0x040fe400078e02ff */
[----:B------:R-:W-:-:S02]  /*4d10*/  IMAD R109, R182, 0x23, RZ ;  /* 0x00000023b66d7824 */ /* 0x000fc400078e02ff */
[C---:B------:R-:W-:Y:S02]  /*4d20*/  IMAD R107, R182.reuse, 0x24, RZ ;  /* 0x00000024b66b7824 */ /* 0x040fe400078e02ff */
[C---:B------:R-:W-:Y:S02]  /*4d30*/  IMAD R105, R182.reuse, 0x25, RZ ;  /* 0x00000025b6697824 */ /* 0x040fe400078e02ff */
[C---:B------:R-:W-:Y:S02]  /*4d40*/  IMAD R103, R182.reuse, 0x26, RZ ;  /* 0x00000026b6677824 */ /* 0x040fe400078e02ff */
[C---:B------:R-:W-:Y:S02]  /*4d50*/  IMAD R101, R182.reuse, 0x27, RZ ;  /* 0x00000027b6657824 */ /* 0x040fe400078e02ff */
        /* <DEDUP_REMOVED lines=21> */
[C---:B------:R-:W-:Y:S01]  /*4eb0*/  IMAD R57, R182.reuse, 0x3d, RZ ;  /* 0x0000003db6397824 */ /* 0x040fe200078e02ff */
[----:B------:R-:W-:Y:S01]  /*4ec0*/  UISETP.NE.U32.AND UP1, UPT, UR7, URZ, UPT ;  /* 0x000000ff0700728c */ /* 0x000fe2000bf25070 */
[----:B------:R-:W-:Y:S01]  /*4ed0*/  IMAD.SHL.U32 R183, R183, 0x40, RZ ;  /* 0x00000040b7b77824 */ /* 0x000fe200078e00ff */
[----:B------:R-:W-:Y:S01]  /*4ee0*/  SHF.R.S32.HI R112, RZ, 0x1f, R113 ;  /* 0x0000001fff707819 */ /* 0x000fe20000011471 */
[C---:B------:R-:W-:Y:S01]  /*4ef0*/  IMAD R181, R182.reuse, 0xf, RZ ;  /* 0x0000000fb6b57824 */ /* 0x040fe200078e02ff */
[----:B------:R-:W-:Y:S01]  /*4f00*/  SHF.R.S32.HI R110, RZ, 0x1f, R111 ;  /* 0x0000001fff6e7819 */ /* 0x000fe2000001146f */
[C---:B------:R-:W-:Y:S01]  /*4f10*/  IMAD.SHL.U32 R179, R182.reuse, 0x10, RZ ;  /* 0x00000010b6b37824 */ /* 0x040fe200078e00ff */
[----:B------:R-:W-:Y:S01]  /*4f20*/  SHF.R.S32.HI R108, RZ, 0x1f, R109 ;  /* 0x0000001fff6c7819 */ /* 0x000fe2000001146d */
[C---:B------:R-:W-:Y:S01]  /*4f30*/  IMAD R177, R182.reuse, 0x11, RZ ;  /* 0x00000011b6b17824 */ /* 0x040fe200078e02ff */
        /* <DEDUP_REMOVED lines=29> */
[C---:B------:R-:W-:Y:S01]  /*5110*/  IMAD.SHL.U32 R115, R182.reuse, 0x20, RZ ;  /* 0x00000020b6737824 */ /* 0x040fe200078e00ff */
[----:B------:R-:W-:Y:S01]  /*5120*/  SHF.R.S32.HI R76, RZ, 0x1f, R77 ;  /* 0x0000001fff4c7819 */ /* 0x000fe2000001144d */
[C---:B------:R-:W-:Y:S01]  /*5130*/  IMAD R55, R182.reuse, 0x3e, RZ ;  /* 0x0000003eb6377824 */ /* 0x040fe200078e02ff */
[----:B------:R-:W-:Y:S01]  /*5140*/  SHF.R.S32.HI R74, RZ, 0x1f, R75 ;  /* 0x0000001fff4a7819 */ /* 0x000fe2000001144b */
[----:B------:R-:W-:Y:S01]  /*5150*/  IMAD R53, R182, 0x3f, RZ ;  /* 0x0000003fb6357824 */ /* 0x000fe200078e02ff */
[----:B------:R-:W-:-:S02]  /*5160*/  SHF.R.S32.HI R72, RZ, 0x1f, R73 ;  /* 0x0000001fff487819 */ /* 0x000fc40000011449 */
[----:B------:R-:W-:Y:S02]  /*5170*/  SHF.R.S32.HI R70, RZ, 0x1f, R71 ;  /* 0x0000001fff467819 */ /* 0x000fe40000011447 */
[----:B------:R-:W-:Y:S02]  /*5180*/  SHF.R.S32.HI R68, RZ, 0x1f, R69 ;  /* 0x0000001fff447819 */ /* 0x000fe40000011445 */
[----:B------:R-:W-:Y:S02]  /*5190*/  SHF.R.S32.HI R66, RZ, 0x1f, R67 ;  /* 0x0000001fff427819 */ /* 0x000fe40000011443 */
[----:B------:R-:W-:Y:S02]  /*51a0*/  SHF.R.S32.HI R64, RZ, 0x1f, R65 ;  /* 0x0000001fff407819 */ /* 0x000fe40000011441 */
[----:B------:R-:W-:Y:S02]  /*51b0*/  SHF.R.S32.HI R62, RZ, 0x1f, R63 ;  /* 0x0000001fff3e7819 */ /* 0x000fe4000001143f */
[----:B------:R-:W-:-:S02]  /*51c0*/  SHF.R.S32.HI R60, RZ, 0x1f, R61 ;  /* 0x0000001fff3c7819 */ /* 0x000fc4000001143d */
[----:B------:R-:W-:Y:S02]  /*51d0*/  SHF.R.S32.HI R58, RZ, 0x1f, R59 ;  /* 0x0000001fff3a7819 */ /* 0x000fe4000001143b */
[----:B------:R-:W-:Y:S01]  /*51e0*/  SHF.R.S32.HI R56, RZ, 0x1f, R57 ;  /* 0x0000001fff387819 */ /* 0x000fe20000011439 */
[----:B--2---:R0:W-:Y:S04]  /*51f0*/  STS.U16 [R118+UR9], R5 ;  /* 0x0000000576007988 */ /* 0x0041e80008000409 */
[----:B---3--:R1:W-:Y:S04]  /*5200*/  STS.U16 [R118+UR9+0x400], R9 ;  /* 0x0004000976007988 */ /* 0x0083e80008000409 */
[----:B----4-:R1:W-:Y:S04]  /*5210*/  STS.U16 [R118+UR9+0x800], R13 ;  /* 0x0008000d76007988 */ /* 0x0103e80008000409 */
[----:B-----5:R1:W-:Y:S04]  /*5220*/  STS.U16 [R118+UR9+0xc00], R17 ;  /* 0x000c001176007988 */ /* 0x0203e80008000409 */
[----:B------:R1:W-:Y:S04]  /*5230*/  STS.U16 [R118+UR9+0x1000], R21 ;  /* 0x0010001576007988 */ /* 0x0003e80008000409 */
        /* <DEDUP_REMOVED lines=10> */
[----:B------:R1:W-:Y:S01]  /*52e0*/  STS.U16 [R116+UR9+0x1e00], R35 ;  /* 0x001e002374007988 */ /* 0x0003e20008000409 */
[----:B------:R2:W-:Y:S06]  /*52f0*/  MEMBAR.ALL.CTA ;  /* 0x0000000000007992 */ /* 0x0005ec0000008000 */
[----:B--2---:R-:W2:Y:S01]  /*5300*/  FENCE.VIEW.ASYNC.S ;  /* 0x00000000000073c6 */ /* 0x004ea20000000000 */
[----:B0-----:R-:W-:-:S04]  /*5310*/  SHF.R.S32.HI R5, RZ, 0x1f, R182 ;  /* 0x0000001fff057819 */ /* 0x001fc800000114b6 */
[----:B------:R-:W-:Y:S01]  /*5320*/  SHF.L.U64.HI R114, R182, 0x1, R5 ;  /* 0x00000001b6727819 */ /* 0x000fe20000010205 */
[----:B--2---:R-:W-:Y:S06]  /*5330*/  BAR.SYNC.DEFER_BLOCKING 0x0 ;  /* 0x0000000000007b1d */ /* 0x004fec0000010000 */
[----:B-1----:R-:W-:Y:S05]  /*5340*/  @P2 BRA `(.L_x_7) ;  /* 0x0000000000c02947 */ /* 0x002fea0003800000 */
[----:B------:R-:W-:Y:S01]  /*5350*/  USHF.R.U32.HI UR14, URZ, 0x4, UR9 ;  /* 0x00000004ff0e7899 */ /* 0x000fe20008011609 */
[----:B------:R-:W-:Y:S01]  /*5360*/  UMOV UR4, URZ ;  /* 0x000000ff00047c82 */ /* 0x000fe20008000000 */
[----:B------:R-:W-:Y:S02]  /*5370*/  UIADD3 UR34, UPT, UPT, UR8, 0x88, URZ ;  /* 0x0000008808227890 */ /* 0x000fe4000fffe0ff */
[----:B------:R-:W-:Y:S02]  /*5380*/  USGXT.U32 UR14, UR14, 0xe ;  /* 0x0000000e0e0e789a */ /* 0x000fe40008000000 */
[----:B------:R-:W-:Y:S02]  /*5390*/  UIADD3 UR35, UPT, UPT, UR8, 0x90, URZ ;  /* 0x0000009008237890 */ /* 0x000fe4000fffe0ff */
[----:B------:R-:W-:Y:S02]  /*53a0*/  UIADD3 UR28, UP2, UPT, UR14, 0x2, URZ ;  /* 0x000000020e1c7890 */ /* 0x000fe4000ff5e0ff */
[----:B------:R-:W-:-:S02]  /*53b0*/  UIADD3 UR40, UPT, UPT, UR8, 0x98, URZ ;  /* 0x0000009808287890 */ /* 0x000fc4000fffe0ff */
[----:B------:R-:W-:Y:S02]  /*53c0*/  UIADD3.X UR29, UPT, UPT, UR4, 0x40004040, URZ, UP2, !UPT ;  /* 0x40004040041d7890 */ /* 0x000fe400097fe4ff */
[----:B------:R-:W-:Y:S02]  /*53d0*/  UIADD3 UR41, UPT, UPT, UR8, 0x40, URZ ;  /* 0x0000004008297890 */ /* 0x000fe4000fffe0ff */
[----:B------:R-:W-:Y:S02]  /*53e0*/  UIADD3.64 UR36, UPT, UPT, UR28, 0x2, URZ ;  /* 0x000000021c247897 */ /* 0x000fe4000fffe0ff */
[----:B------:R-:W-:Y:S02]  /*53f0*/  UIADD3.64 UR38, UPT, UPT, UR28, 0x4, URZ ;  /* 0x000000041c267897 */ /* 0x000fe4000fffe0ff */
[----:B------:R-:W-:Y:S02]  /*5400*/  UIADD3 UR42, UPT, UPT, UR8, 0xa0, URZ ;  /* 0x000000a0082a7890 */ /* 0x000fe4000fffe0ff */
[----:B------:R-:W-:-:S02]  /*5410*/  UIADD3 UR46, UPT, UPT, UR8, 0x40, URZ ;  /* 0x00000040082e7890 */ /* 0x000fc4000fffe0ff */
[----:B------:R-:W-:Y:S02]  /*5420*/  UIADD3 UR43, UPT, UPT, UR8, 0xa8, URZ ;  /* 0x000000a8082b7890 */ /* 0x000fe4000fffe0ff */
[----:B------:R-:W-:Y:S02]  /*5430*/  UIADD3 UR47, UPT, UPT, UR8, 0x40, URZ ;  /* 0x00000040082f7890 */ /* 0x000fe4000fffe0ff */
[----:B------:R-:W-:Y:S01]  /*5440*/  UIADD3 UR44, UPT, UPT, UR8, 0xb0, URZ ;  /* 0x000000b0082c7890 */ /* 0x000fe2000fffe0ff */
[----:B------:R-:W-:Y:S01]  /*5450*/  UMOV UR24, 0x0 ;  /* 0x0000000000187882 */ /* 0x000fe20000000000 */
[----:B------:R-:W-:Y:S01]  /*5460*/  UMOV UR25, 0x8100490 ;  /* 0x0810049000197882 */ /* 0x000fe20000000000 */
[----:B------:R-:W-:Y:S02]  /*5470*/  UIADD3 UR50, UPT, UPT, UR8, 0x40, URZ ;  /* 0x0000004008327890 */ /* 0x000fe4000fffe0ff */
[----:B------:R-:W-:Y:S01]  /*5480*/  UIADD3 UR45, UPT, UPT, UR8, 0xb8, URZ ;  /* 0x000000b8082d7890 */ /* 0x000fe2000fffe0ff */
[----:B------:R-:W-:Y:S01]  /*5490*/  UMOV UR15, 0x40004040 ;  /* 0x40004040000f7882 */ /* 0x000fe20000000000 */
[----:B------:R-:W-:Y:S01]  /*54a0*/  UMOV UR18, 0x0 ;  /* 0x0000000000127882 */ /* 0x000fe20000000000 */
[----:B------:R-:W-:Y:S01]  /*54b0*/  UMOV UR19, 0x8100490 ;  /* 0x0810049000137882 */ /* 0x000fe20000000000 */
[----:B------:R-:W-:Y:S01]  /*54c0*/  UMOV UR20, 0x0 ;  /* 0x0000000000147882 */ /* 0x000fe20000000000 */
[----:B------:R-:W-:Y:S01]  /*54d0*/  UMOV UR21, 0x8100490 ;  /* 0x0810049000157882 */ /* 0x000fe20000000000 */
[----:B------:R0:W-:Y:S01]  /*54e0*/  UTCHMMA tmem[UR11], gdesc[UR14], tmem[UR8], tmem[UR24], idesc[UR25], !UPT ;  /* 0x00ff180e0b0079ea */ /* 0x0001e2000f800008 */
[----:B------:R-:W-:Y:S01]  /*54f0*/  UMOV UR26, 0x0 ;  /* 0x00000000001a7882 */ /* 0x000fe20000000000 */
[----:B------:R-:W-:Y:S01]  /*5500*/  UMOV UR27, 0x8100490 ;  /* 0x08100490001b7882 */ /* 0x000fe20000000000 */
[----:B------:R0:W-:Y:S01]  /*5510*/  UTCHMMA tmem[UR34], gdesc[UR28], tmem[UR8], tmem[UR18], idesc[UR19], UPT ;  /* 0x00ff121c220079ea */ /* 0x0001e2000b800008 */
        /* <DEDUP_REMOVED lines=8> */
[----:B------:R-:W-:Y:S01]  /*55a0*/  UMOV UR4, UR6 ;  /* 0x0000000600047c82 */ /* 0x000fe20008000000 */
[----:B------:R-:W-:Y:S01]  /*55b0*/  UMOV UR5, URZ ;  /* 0x000000ff00057c82 */ /* 0x000fe20008000000 */
[----:B------:R0:W-:Y:S01]  /*55c0*/  UTCHMMA tmem[UR42], gdesc[UR14], tmem[UR41], tmem[UR32], idesc[UR33], !UPT ;  /* 0x00ff200e2a0079ea */ /* 0x0001e2000f800029 */
[----:B------:R-:W-:Y:S01]  /*55d0*/  UMOV UR52, 0x0 ;  /* 0x0000000000347882 */ /* 0x000fe20000000000 */
[----:B------:R-:W-:Y:S01]  /*55e0*/  UMOV UR53, 0x8100490 ;  /* 0x0810049000357882 */ /* 0x000fe20000000000 */
[----:B------:R0:W-:Y:S01]  /*55f0*/  UTCHMMA tmem[UR43], gdesc[UR28], tmem[UR46], tmem[UR30], idesc[UR31], UPT ;  /* 0x00ff1e1c2b0079ea */ /* 0x0001e2000b80002e */
[----:B------:R-:W-:Y:S01]  /*5600*/  UMOV UR4, UR4 ;  /* 0x0000000400047c82 */ /* 0x000fe20008000000 */
[----:B------:R0:W-:Y:S01]  /*5610*/  UTCHMMA tmem[UR44], gdesc[UR36], tmem[UR47], tmem[UR48], idesc[UR49], UPT ;  /* 0x00ff30242c0079ea */ /* 0x0001e2000b80002f */
[----:B------:R0:W-:Y:S01]  /*5620*/  UTCHMMA tmem[UR45], gdesc[UR38], tmem[UR50], tmem[UR52], idesc[UR53], UPT ;  /* 0x00ff34262d0079ea */ /* 0x0001e2000b800032 */
[----:B------:R0:W-:Y:S01]  /*5630*/  UTCBAR [UR4], URZ ;  /* 0x000000ff040073e9 */ /* 0x0001e200080000ff */
[----:B------:R-:W-:Y:S01]  /*5640*/  NOP ;  /* 0x0000000000007918 */ /* 0x000fe20000000000 */
.L_x_7:
[----:B------:R-:W-:Y:S01]  /*5650*/  SHF.R.S32.HI R54, RZ, 0x1f, R55 ;  /* 0x0000001fff367819 */ /* 0x000fe20000011437 */
[----:B0-----:R-:W-:Y:S01]  /*5660*/  UMOV UR4, URZ ;  /* 0x000000ff00047c82 */ /* 0x001fe20008000000 */
[----:B------:R-:W-:Y:S01]  /*5670*/  SHF.R.S32.HI R52, RZ, 0x1f, R53 ;  /* 0x0000001fff347819 */ /* 0x000fe20000011435 */
[----:B------:R-:W-:Y:S01]  /*5680*/  UMOV UR14, UR13 ;  /* 0x0000000d000e7c82 */ /* 0x000fe20008000000 */
[----:B------:R-:W-:Y:S01]  /*5690*/  UMOV UR15, UR17 ;  /* 0x00000011000f7c82 */ /* 0x000fe20008000000 */
[----:B------:R-:W-:Y:S05]  /*56a0*/  BRA.U !UP1, `(.L_x_8) ;  /* 0x0000002509447547 */ /* 0x000fea000b800000 */
[----:B------:R-:W-:Y:S01]  /*56b0*/  SHF.L.U64.HI R112, R113, 0x1, R112 ;  /* 0x0000000171707819 */ /* 0x000fe20000010270 */
[----:B------:R-:W-:Y:S01]  /*56c0*/  UIADD3.64 UR24, UPT, UPT, UR14, 0x2, URZ ;  /* 0x000000020e187897 */ /* 0x000fe2000fffe0ff */
[----:B------:R-:W-:Y:S01]  /*56d0*/  SHF.L.U64.HI R110, R111, 0x1, R110 ;  /* 0x000000016f6e7819 */ /* 0x000fe2000001026e */
[----:B------:R-:W-:Y:S01]  /*56e0*/  UIADD3.64 UR26, UPT, UPT, UR14, 0x4, URZ ;  /* 0x000000040e1a7897 */ /* 0x000fe2000fffe0ff */
[----:B------:R-:W-:Y:S01]  /*56f0*/  SHF.L.U64.HI R108, R109, 0x1, R108 ;  /* 0x000000016d6c7819 */ /* 0x000fe2000001026c */
[----:B------:R-:W-:Y:S01]  /*5700*/  UMOV UR13, UR7 ;  /* 0x00000007000d7c82 */ /* 0x000fe20008000000 */
[----:B------:R-:W-:Y:S01]  /*5710*/  SHF.L.U64.HI R106, R107, 0x1, R106 ;  /* 0x000000016b6a7819 */ /* 0x000fe2000001026a */
[----:B------:R-:W-:Y:S01]  /*5720*/  UMOV UR20, 0x1 ;  /* 0x0000000100147882 */ /* 0x000fe20000000000 */
[----:B------:R-:W-:Y:S01]  /*5730*/  SHF.L.U64.HI R104, R105, 0x1, R104 ;  /* 0x0000000169687819 */ /* 0x000fe20000010268 */
[----:B------:R-:W-:Y:S01]  /*5740*/  UMOV UR5, URZ ;  /* 0x000000ff00057c82 */ /* 0x000fe20008000000 */
[----:B------:R-:W-:Y:S01]  /*5750*/  SHF.L.U64.HI R102, R103, 0x1, R102 ;  /* 0x0000000167667819 */ /* 0x000fe20000010266 */
[----:B------:R-:W-:Y:S01]  /*5760*/  UMOV UR17, 0x40004040 ;  /* 0x4000404000117882 */ /* 0x000fe20000000000 */
[----:B------:R-:W-:-:S02]  /*5770*/  SHF.L.U64.HI R100, R101, 0x1, R100 ;  /* 0x0000000165647819 */ /* 0x000fc40000010264 */
[----:B------:R-:W-:Y:S02]  /*5780*/  SHF.L.U64.HI R98, R99, 0x1, R98 ;  /* 0x0000000163627819 */ /* 0x000fe40000010262 */
[----:B------:R-:W-:Y:S02]  /*5790*/  SHF.L.U64.HI R96, R97, 0x1, R96 ;  /* 0x0000000161607819 */ /* 0x000fe40000010260 */
[----:B------:R-:W-:Y:S02]  /*57a0*/  SHF.L.U64.HI R94, R95, 0x1, R94 ;  /* 0x000000015f5e7819 */ /* 0x000fe4000001025e */
[----:B------:R-:W-:Y:S02]  /*57b0*/  SHF.L.U64.HI R92, R93, 0x1, R92 ;  /* 0x000000015d5c7819 */ /* 0x000fe4000001025c */
[----:B------:R-:W-:Y:S02]  /*57c0*/  SHF.L.U64.HI R90, R91, 0x1, R90 ;  /* 0x000000015b5a7819 */ /* 0x000fe4000001025a */
        /* <DEDUP_REMOVED lines=18> */
[----:B------:R-:W-:-:S07]  /*58f0*/  SHF.L.U64.HI R52, R53, 0x1, R52 ;  /* 0x0000000135347819 */ /* 0x000fce0000010234 */
.L_x_11:
[C---:B------:R-:W-:Y:S02]  /*5900*/  ISETP.GT.AND P5, PT, R46.reuse, 0x21, PT ;  /* 0x000000212e00780c */ /* 0x040fe40003fa4270 */
[-C--:B------:R-:W-:Y:S02]  /*5910*/  LEA R8, P3, R113, R50.reuse, 0x1 ;  /* 0x0000003271087211 */ /* 0x080fe400078608ff */
[----:B------:R-:W-:Y:S02]  /*5920*/  ISETP.GT.AND P2, PT, R46, 0x22, PT ;  /* 0x000000222e00780c */ /* 0x000fe40003f44270 */
[----:B------:R-:W-:Y:S01]  /*5930*/  PRMT R20, RZ, 0x7610, R20 ;  /* 0x00007610ff147816 */ /* 0x000fe20000000014 */
[----:B0-----:R-:W-:Y:S01]  /*5940*/  IMAD.X R9, R51, 0x1, R112, P3 ;  /* 0x0000000133097824 */ /* 0x001fe200018e0670 */
[----:B------:R-:W-:Y:S02]  /*5950*/  LEA R10, P3, R111, R50, 0x1 ;  /* 0x000000326f0a7211 */ /* 0x000fe400078608ff */
[----:B------:R-:W-:-:S02]  /*5960*/  PRMT R21, RZ, 0x7610, R21 ;  /* 0x00007610ff157816 */ /* 0x000fc40000000015 */
[C---:B------:R-:W-:Y:S01]  /*5970*/  ISETP.GT.AND P4, PT, R46.reuse, 0x23, PT ;  /* 0x000000232e00780c */ /* 0x040fe20003f84270 */
[----:B------:R-:W-:Y:S01]  /*5980*/  IMAD.X R11, R51, 0x1, R110, P3 ;  /* 0x00000001330b7824 */ /* 0x000fe200018e066e */
[----:B------:R0:W5:Y:S01]  /*5990*/  @P5 LDG.E.U16 R20, desc[UR22][R8.64] ;  /* 0x0000001608145981 */ /* 0x000162000c1e1500 */
[-C--:B------:R-:W-:Y:S02]  /*59a0*/  LEA R6, P5, R109, R50.reuse, 0x1 ;  /* 0x000000326d067211 */ /* 0x080fe400078a08ff */
[C---:B------:R-:W-:Y:S01]  /*59b0*/  ISETP.GT.AND P3, PT, R46.reuse, 0x24, PT ;  /* 0x000000242e00780c */ /* 0x040fe20003f64270 */
[----:B------:R1:W5:Y:S01]  /*59c0*/  @P2 LDG.E.U16 R21, desc[UR22][R10.64] ;  /* 0x000000160a152981 */ /* 0x000362000c1e1500 */
[----:B------:R-:W-:Y:S01]  /*59d0*/  ISETP.GT.AND P2, PT, R46, 0x25, PT ;  /* 0x000000252e00780c */ /* 0x000fe20003f44270 */
[----:B------:R-:W-:Y:S01]  /*59e0*/  IMAD.X R7, R51, 0x1, R108, P5 ;  /* 0x0000000133077824 */ /* 0x000fe200028e066c */
[----:B------:R-:W-:Y:S02]  /*59f0*/  LEA R4, P6, R107, R50, 0x1 ;  /* 0x000000326b047211 */ /* 0x000fe400078c08ff */
[----:B------:R-:W-:-:S02]  /*5a00*/  PRMT R130, RZ, 0x7610, R130 ;  /* 0x00007610ff827816 */ /* 0x000fc40000000082 */
[-C--:B0-----:R-:W-:Y:S02]  /*5a10*/  LEA R8, P5, R105, R50.reuse, 0x1 ;  /* 0x0000003269087211 */ /* 0x081fe400078a08ff */
[----:B------:R-:W-:Y:S01]  /*5a20*/  PRMT R22, RZ, 0x7610, R22 ;  /* 0x00007610ff167816 */ /* 0x000fe20000000016 */
[C---:B------:R-:W-:Y:S01]  /*5a30*/  IMAD.X R5, R51.reuse, 0x1, R106, P6 ;  /* 0x0000000133057824 */ /* 0x040fe200030e066a */
[----:B------:R-:W-:Y:S01]  /*5a40*/  PRMT R193, RZ, 0x7610, R193 ;  /* 0x00007610ffc17816 */ /* 0x000fe200000000c1 */
[----:B------:R-:W-:Y:S01]  /*5a50*/  IMAD.X R9, R51, 0x1, R104, P5 ;  /* 0x0000000133097824 */ /* 0x000fe200028e0668 */
[----:B-1----:R-:W-:Y:S01]  /*5a60*/  LEA R10, P6, R103, R50, 0x1 ;  /* 0x00000032670a7211 */ /* 0x002fe200078c08ff */
[----:B------:R0:W5:Y:S01]  /*5a70*/  @P4 LDG.E.U16 R130, desc[UR22][R6.64] ;  /* 0x0000001606824981 */ /* 0x000162000c1e1500 */
[----:B------:R-:W-:-:S03]  /*5a80*/  ISETP.GT.AND P4, PT, R46, 0x26, PT ;  /* 0x000000262e00780c */ /* 0x000fc60003f84270 */
[----:B------:R-:W5:Y:S01]  /*5a90*/  @P2 LDG.E.U16 R22, desc[UR22][R8.64] ;  /* 0x0000001608162981 */ /* 0x000f62000c1e1500 */
[C---:B------:R-:W-:Y:S01]  /*5aa0*/  ISETP.GT.AND P2, PT, R46.reuse, 0x28, PT ;  /* 0x000000282e00780c */ /* 0x040fe20003f44270 */
[----:B------:R-:W-:Y:S02]  /*5ab0*/  IMAD.X R11, R51, 0x1, R102, P6 ;  /* 0x00000001330b7824 */ /* 0x000fe400030e0666 */
[----:B------:R1:W5:Y:S01]  /*5ac0*/  @P3 LDG.E.U16 R193, desc[UR22][R4.64] ;  /* 0x0000001604c13981 */ /* 0x000362000c1e1500 */
[----:B------:R-:W-:Y:S02]  /*5ad0*/  ISETP.GT.AND P3, PT, R46, 0x27, PT ;  /* 0x000000272e00780c */ /* 0x000fe40003f64270 */
[-C--:B0-----:R-:W-:Y:S02]  /*5ae0*/  LEA R6, P5, R101, R50.reuse, 0x1 ;  /* 0x0000003265067211 */ /* 0x081fe400078a08ff */
[----:B------:R-:W-:Y:S02]  /*5af0*/  PRMT R23, RZ, 0x7610, R23 ;  /* 0x00007610ff177816 */ /* 0x000fe40000000017 */
[----:B-1----:R-:W-:-:S02]  /*5b00*/  LEA R4, P6, R99, R50, 0x1 ;  /* 0x0000003263047211 */ /* 0x002fc400078c08ff */
[----:B------:R-:W-:Y:S01]  /*5b10*/  PRMT R24, RZ, 0x7610, R24 ;  /* 0x00007610ff187816 */ /* 0x000fe20000000018 */
[C---:B------:R-:W-:Y:S01]  /*5b20*/  IMAD.X R7, R51.reuse, 0x1, R100, P5 ;  /* 0x0000000133077824 */ /* 0x040fe200028e0664 */
[----:B------:R-:W-:Y:S01]  /*5b30*/  PRMT R128, RZ, 0x7610, R128 ;  /* 0x00007610ff807816 */ /* 0x000fe20000000080 */
[----:B------:R-:W-:Y:S01]  /*5b40*/  IMAD.X R5, R51, 0x1, R98, P6 ;  /* 0x0000000133057824 */ /* 0x000fe200030e0662 */
[----:B------:R-:W-:Y:S01]  /*5b50*/  LEA R8, P5, R97, R50, 0x1 ;  /* 0x0000003261087211 */ /* 0x000fe200078a08ff */
        /* <DEDUP_REMOVED lines=17> */
[----:B------:R1:W5:Y:S01]  /*5c70*/  @P2 LDG.E.U16 R126, desc[UR22][R6.64] ;  /* 0x00000016067e2981 */ /* 0x000362000c1e1500 */
[C---:B------:R-:W-:Y:S01]  /*5c80*/  ISETP.GT.AND P2, PT, R46.reuse, 0x2e, PT ;  /* 0x0000002e2e00780c */ /* 0x040fe20003f44270 */
[----:B------:R-:W-:Y:S01]  /*5c90*/  IMAD.X R5, R51, 0x1, R90, P5 ;  /* 0x0000000133057824 */ /* 0x000fe200028e065a */
[-C--:B------:R-:W-:Y:S01]  /*5ca0*/  LEA R12, P6, R89, R50.reuse, 0x1 ;  /* 0x00000032590c7211 */ /* 0x080fe200078c08ff */
[----:B------:R2:W5:Y:S01]  /*5cb0*/  @P3 LDG.E.U16 R25, desc[UR22][R10.64] ;  /* 0x000000160a193981 */ /* 0x000562000c1e1500 */
[----:B------:R-:W-:Y:S02]  /*5cc0*/  ISETP.GT.AND P3, PT, R46, 0x2d, PT ;  /* 0x0000002d2e00780c */ /* 0x000fe40003f64270 */
[-C--:B0-----:R-:W-:Y:S01]  /*5cd0*/  LEA R8, P5, R87, R50.reuse, 0x1 ;  /* 0x0000003257087211 */ /* 0x081fe200078a08ff */
[C---:B------:R-:W-:Y:S01]  /*5ce0*/  IMAD.X R13, R51.reuse, 0x1, R88, P6 ;  /* 0x00000001330d7824 */ /* 0x040fe200030e0658 */
[----:B------:R-:W-:Y:S02]  /*5cf0*/  PRMT R26, RZ, 0x7610, R26 ;  /* 0x00007610ff1a7816 */ /* 0x000fe4000000001a */
[----:B------:R-:W-:Y:S01]  /*5d00*/  PRMT R27, RZ, 0x7610, R27 ;  /* 0x00007610ff1b7816 */ /* 0x000fe2000000001b */
[----:B------:R-:W-:Y:S01]  /*5d10*/  IMAD.X R9, R51, 0x1, R86, P5 ;  /* 0x0000000133097824 */ /* 0x000fe200028e0656 */
[----:B-1----:R-:W-:-:S02]  /*5d20*/  LEA R6, P6, R85, R50, 0x1 ;  /* 0x0000003255067211 */ /* 0x002fc400078c08ff */
[----:B------:R-:W-:Y:S01]  /*5d30*/  PRMT R189, RZ, 0x7610, R189 ;  /* 0x00007610ffbd7816 */ /* 0x000fe200000000bd */
[----:B------:R0:W5:Y:S01]  /*5d40*/  @P4 LDG.E.U16 R26, desc[UR22][R4.64] ;  /* 0x00000016041a4981 */ /* 0x000162000c1e1500 */
[C---:B------:R-:W-:Y:S01]  /*5d50*/  ISETP.GT.AND P4, PT, R46.reuse, 0x31, PT ;  /* 0x000000312e00780c */ /* 0x040fe20003f84270 */
[----:B------:R-:W-:Y:S02]  /*5d60*/  IMAD.X R7, R51, 0x1, R84, P6 ;  /* 0x0000000133077824 */ /* 0x000fe400030e0654 */
[----:B------:R1:W5:Y:S01]  /*5d70*/  @P2 LDG.E.U16 R27, desc[UR22][R8.64] ;  /* 0x00000016081b2981 */ /* 0x000362000c1e1500 */
[----:B------:R-:W-:Y:S02]  /*5d80*/  ISETP.GT.AND P2, PT, R46, 0x30, PT ;  /* 0x000000302e00780c */ /* 0x000fe40003f44270 */
[-C--:B--2---:R-:W-:Y:S01]  /*5d90*/  LEA R10, P5, R83, R50.reuse, 0x1 ;  /* 0x00000032530a7211 */ /* 0x084fe200078a08ff */
[----:B------:R-:W5:Y:S01]  /*5da0*/  @P3 LDG.E.U16 R189, desc[UR22][R12.64] ;  /* 0x000000160cbd3981 */ /* 0x000f62000c1e1500 */
[----:B0-----:R-:W-:-:S02]  /*5db0*/  LEA R4, P6, R81, R50, 0x1 ;  /* 0x0000003251047211 */ /* 0x001fc400078c08ff */
[C---:B------:R-:W-:Y:S01]  /*5dc0*/  ISETP.GT.AND P3, PT, R46.reuse, 0x2f, PT ;  /* 0x0000002f2e00780c */ /* 0x040fe20003f64270 */
[C---:B------:R-:W-:Y:S01]  /*5dd0*/  IMAD.X R11, R51.reuse, 0x1, R82, P5 ;  /* 0x00000001330b7824 */ /* 0x040fe200028e0652 */
[----:B------:R-:W-:Y:S01]  /*5de0*/  PRMT R28, RZ, 0x7610, R28 ;  /* 0x00007610ff1c7816 */ /* 0x000fe2000000001c */
[----:B------:R-:W-:Y:S01]  /*5df0*/  IMAD.X R5, R51, 0x1, R80, P6 ;  /* 0x0000000133057824 */ /* 0x000fe200030e0650 */
[----:B------:R-:W-:Y:S02]  /*5e00*/  PRMT R187, RZ, 0x7610, R187 ;  /* 0x00007610ffbb7816 */ /* 0x000fe400000000bb */
[-C--:B-1----:R-:W-:Y:S02]  /*5e10*/  LEA R8, P6, R79, R50.reuse, 0x1 ;  /* 0x000000324f087211 */ /* 0x082fe400078c08ff */
[----:B------:R-:W-:Y:S01]  /*5e20*/  PRMT R124, RZ, 0x7610, R124 ;  /* 0x00007610ff7c7816 */ /* 0x000fe2000000007c */
[----:B------:R-:W5:Y:S02]  /*5e30*/  @P2 LDG.E.U16 R28, desc[UR22][R10.64] ;  /* 0x000000160a1c2981 */ /* 0x000f64000c1e1500 */
[----:B------:R-:W-:Y:S01]  /*5e40*/  IMAD.X R9, R51, 0x1, R78, P6 ;  /* 0x0000000133097824 */ /* 0x000fe200030e064e */
[----:B------:R-:W-:Y:S01]  /*5e50*/  LEA RZ, P6, R75, R50, 0x1 ;  /* 0x000000324bff7211 */ /* 0x000fe200078c08ff */
[----:B------:R0:W5:Y:S01]  /*5e60*/  @P4 LDG.E.U16 R187, desc[UR22][R4.64] ;  /* 0x0000001604bb4981 */ /* 0x000162000c1e1500 */
[----:B------:R-:W-:-:S02]  /*5e70*/  ISETP.GT.AND P2, PT, R46, 0x32, PT ;  /* 0x000000322e00780c */ /* 0x000fc40003f44270 */
[C---:B------:R-:W-:Y:S01]  /*5e80*/  ISETP.GT.AND P4, PT, R46.reuse, 0x33, PT ;  /* 0x000000332e00780c */ /* 0x040fe20003f84270 */
[----:B------:R1:W5:Y:S01]  /*5e90*/  @P3 LDG.E.U16 R124, desc[UR22][R6.64] ;  /* 0x00000016067c3981 */ /* 0x000362000c1e1500 */
[-C--:B------:R-:W-:Y:S02]  /*5ea0*/  LEA RZ, P3, R77, R50.reuse, 0x1 ;  /* 0x000000324dff7211 */ /* 0x080fe400078608ff */
[C---:B------:R-:W-:Y:S01]  /*5eb0*/  ISETP.GT.AND P5, PT, R46.reuse, 0x34, PT ;  /* 0x000000342e00780c */ /* 0x040fe20003fa4270 */
[----:B0-----:R-:W-:Y:S01]  /*5ec0*/  IMAD.X R5, R51, 0x1, R74, P6 ;  /* 0x0000000133057824 */ /* 0x001fe200030e064a */
[----:B------:R-:W-:Y:S02]  /*5ed0*/  LEA RZ, P6, R73, R50, 0x1 ;  /* 0x0000003249ff7211 */ /* 0x000fe400078c08ff */
[----:B------:R-:W-:Y:S01]  /*5ee0*/  PRMT R29, RZ, 0x7610, R29 ;  /* 0x00007610ff1d7816 */ /* 0x000fe2000000001d */
[----:B-1----:R-:W-:Y:S01]  /*5ef0*/  IMAD R6, R77, 0x2, R50 ;  /* 0x000000024d067824 */ /* 0x002fe200078e0232 */
[----:B------:R-:W-:Y:S01]  /*5f00*/  PRMT R122, RZ, 0x7610, R122 ;  /* 0x00007610ff7a7816 */ /* 0x000fe2000000007a */
[C---:B------:R-:W-:Y:S01]  /*5f10*/  IMAD.X R7, R51.reuse, 0x1, R76, P3 ;  /* 0x0000000133077824 */ /* 0x040fe200018e064c */
[----:B------:R-:W-:Y:S01]  /*5f20*/  PRMT R30, RZ, 0x7610, R30 ;  /* 0x00007610ff1e7816 */ /* 0x000fe2000000001e */
[----:B------:R-:W-:Y:S01]  /*5f30*/  IMAD.X R13, R51, 0x1, R72, P6 ;  /* 0x00000001330d7824 */ /* 0x000fe200030e0648 */
[C---:B------:R-:W-:Y:S01]  /*5f40*/  ISETP.GT.AND P6, PT, R46.reuse, 0x37, PT ;  /* 0x000000372e00780c */ /* 0x040fe20003fc4270 */
[----:B------:R-:W-:Y:S01]  /*5f50*/  IMAD R4, R75, 0x2, R50 ;  /* 0x000000024b047824 */ /* 0x000fe200078e0232 */
[----:B------:R-:W5:Y:S01]  /*5f60*/  @P2 LDG.E.U16 R29, desc[UR22][R8.64] ;  /* 0x00000016081d2981 */ /* 0x000f62000c1e1500 */
[----:B------:R-:W-:-:S03]  /*5f70*/  ISETP.GT.AND P2, PT, R46, 0x36, PT ;  /* 0x000000362e00780c */ /* 0x000fc60003f44270 */
[----:B------:R0:W5:Y:S01]  /*5f80*/  @P4 LDG.E.U16 R122, desc[UR22][R6.64] ;  /* 0x00000016067a4981 */ /* 0x000162000c1e1500 */
[----:B------:R-:W-:-:S03]  /*5f90*/  LEA RZ, P4, R69, R50, 0x1 ;  /* 0x0000003245ff7211 */ /* 0x000fc600078808ff */
[----:B------:R1:W5:Y:S01]  /*5fa0*/  @P5 LDG.E.U16 R30, desc[UR22][R4.64] ;  /* 0x00000016041e5981 */ /* 0x000362000c1e1500 */
[C---:B------:R-:W-:Y:S02]  /*5fb0*/  LEA RZ, P5, R71.reuse, R50, 0x1 ;  /* 0x0000003247ff7211 */ /* 0x040fe400078a08ff */
[----:B------:R-:W-:Y:S02]  /*5fc0*/  PRMT R34, RZ, 0x7610, R34 ;  /* 0x00007610ff227816 */ /* 0x000fe40000000022 */
[----:B------:R-:W-:Y:S01]  /*5fd0*/  PRMT R31, RZ, 0x7610, R31 ;  /* 0x00007610ff1f7816 */ /* 0x000fe2000000001f */
[--C-:B0-----:R-:W-:Y:S02]  /*5fe0*/  IMAD R6, R71, 0x2, R50.reuse ;  /* 0x0000000247067824 */ /* 0x101fe400078e0232 */
[----:B-1----:R-:W-:Y:S02]  /*5ff0*/  IMAD R4, R69, 0x2, R50 ;  /* 0x0000000245047824 */ /* 0x002fe400078e0232 */
[----:B------:R-:W-:-:S02]  /*6000*/  IMAD.X R5, R51, 0x1, R68, P4 ;  /* 0x0000000133057824 */ /* 0x000fc400020e0644 */
[----:B------:R-:W-:Y:S01]  /*6010*/  IMAD.X R7, R51, 0x1, R70, P5 ;  /* 0x0000000133077824 */ /* 0x000fe200028e0646 */
[C---:B------:R-:W-:Y:S02]  /*6020*/  ISETP.GT.AND P4, PT, R46.reuse, 0x38, PT ;  /* 0x000000382e00780c */ /* 0x040fe40003f84270 */
[----:B------:R0:W5:Y:S01]  /*6030*/  @P6 LDG.E.U16 R34, desc[UR22][R4.64] ;  /* 0x0000001604226981 */ /* 0x000162000c1e1500 */
[-C--:B------:R-:W-:Y:S02]  /*6040*/  LEA RZ, P6, R67, R50.reuse, 0x1 ;  /* 0x0000003243ff7211 */ /* 0x080fe400078c08ff */
[----:B------:R-:W-:Y:S01]  /*6050*/  SHF.R.S32.HI R11, RZ, 0x1f, R36 ;  /* 0x0000001fff0b7819 */ /* 0x000fe20000011424 */
[----:B------:R-:W5:Y:S01]  /*6060*/  @P2 LDG.E.U16 R31, desc[UR22][R6.64] ;  /* 0x00000016061f2981 */ /* 0x000f62000c1e1500 */
[C---:B------:R-:W-:Y:S02]  /*6070*/  ISETP.GT.AND P3, PT, R46.reuse, 0x35, PT ;  /* 0x000000352e00780c */ /* 0x040fe40003f64270 */
[----:B------:R-:W-:Y:S01]  /*6080*/  ISETP.GT.AND P2, PT, R46, 0x2, PT ;  /* 0x000000022e00780c */ /* 0x000fe20003f44270 */
[----:B------:R-:W-:Y:S01]  /*6090*/  IMAD.X R9, R51, 0x1, R66, P6 ;  /* 0x0000000133097824 */ /* 0x000fe200030e0642 */
[----:B------:R-:W-:-:S02]  /*60a0*/  LEA R10, P6, R36, R50, 0x1 ;  /* 0x00000032240a7211 */ /* 0x000fc400078c08ff */
[----:B0-----:R-:W-:Y:S01]  /*60b0*/  SHF.L.U64.HI R4, R36, 0x1, R11 ;  /* 0x0000000124047819 */ /* 0x001fe2000001020b */
[----:B------:R-:W-:Y:S01]  /*60c0*/  IMAD R8, R67, 0x2, R50 ;  /* 0x0000000243087824 */ /* 0x000fe200078e0232 */
[----:B------:R-:W-:Y:S01]  /*60d0*/  PRMT R32, RZ, 0x7610, R32 ;  /* 0x00007610ff207816 */ /* 0x000fe20000000020 */
[----:B------:R-:W-:Y:S01]  /*60e0*/  IMAD R12, R73, 0x2, R50 ;  /* 0x00000002490c7824 */ /* 0x000fe200078e0232 */
[----:B------:R-:W-:Y:S01]  /*60f0*/  PRMT R185, RZ, 0x7610, R185 ;  /* 0x00007610ffb97816 */ /* 0x000fe200000000b9 */
[----:B------:R-:W-:Y:S01]  /*6100*/  IMAD.X R11, R51, 0x1, R4, P6 ;  /* 0x00000001330b7824 */ /* 0x000fe200030e0604 */
[----:B------:R-:W-:Y:S02]  /*6110*/  PRMT R16, RZ, 0x7610, R16 ;  /* 0x00007610ff107816 */ /* 0x000fe40000000010 */
[----:B------:R-:W5:Y:S01]  /*6120*/  @P4 LDG.E.U16 R32, desc[UR22][R8.64] ;  /* 0x0000001608204981 */ /* 0x000f62000c1e1500 */
[----:B------:R-:W-:Y:S02]  /*6130*/  SHF.R.S32.HI R5, RZ, 0x1f, R42 ;  /* 0x0000001fff057819 */ /* 0x000fe4000001142a */
[----:B------:R-:W-:Y:S01]  /*6140*/  ISETP.GT.AND P4, PT, R46, 0x3, PT ;  /* 0x000000032e00780c */ /* 0x000fe20003f84270 */
[----:B------:R0:W5:Y:S04]  /*6150*/  @P3 LDG.E.U16 R185, desc[UR22][R12.64] ;  /* 0x000000160cb93981 */ /* 0x000168000c1e1500 */
[----:B------:R1:W2:Y:S01]  /*6160*/  @P2 LDG.E.U16 R16, desc[UR22][R10.64] ;  /* 0x000000160a102981 */ /* 0x0002a2000c1e1500 */
[----:B------:R-:W-:-:S02]  /*6170*/  LEA R4, P2, R42, R50, 0x1 ;  /* 0x000000322a047211 */ /* 0x000fc400078408ff */
[----:B0-----:R-:W-:Y:S02]  /*6180*/  SHF.L.U64.HI R12, R42, 0x1, R5 ;  /* 0x000000012a0c7819 */ /* 0x001fe40000010205 */
[----:B------:R-:W-:-:S03]  /*6190*/  PRMT R19, RZ, 0x7610, R19 ;  /* 0x00007610ff137816 */ /* 0x000fc60000000013 */
[----:B------:R-:W-:-:S05]  /*61a0*/  IMAD.X R5, R51, 0x1, R12, P2 ;  /* 0x0000000133057824 */ /* 0x000fca00010e060c */
[----:B------:R-:W2:Y:S01]  /*61b0*/  @P4 LDG.E.U16 R19, desc[UR22][R4.64] ;  /* 0x0000001604134981 */ /* 0x000ea2000c1e1500 */
[----:B------:R-:W-:Y:S02]  /*61c0*/  ISETP.GT.AND P3, PT, R46, 0x39, PT ;  /* 0x000000392e00780c */ /* 0x000fe40003f64270 */
[C---:B------:R-:W-:Y:S01]  /*61d0*/  LEA RZ, P5, R65.reuse, R50, 0x1 ;  /* 0x0000003241ff7211 */ /* 0x040fe200078a08ff */
[----:B------:R-:W-:Y:S01]  /*61e0*/  IMAD R6, R65, 0x2, R50 ;  /* 0x0000000241067824 */ /* 0x000fe200078e0232 */
[----:B------:R-:W-:-:S03]  /*61f0*/  PRMT R35, RZ, 0x7610, R35 ;  /* 0x00007610ff237816 */ /* 0x000fc60000000023 */
[----:B------:R-:W-:Y:S01]  /*6200*/  IMAD.X R7, R51, 0x1, R64, P5 ;  /* 0x0000000133077824 */ /* 0x000fe200028e0640 */
[----:B------:R-:W-:Y:S02]  /*6210*/  ISETP.GT.AND P5, PT, R46, 0x3a, PT ;  /* 0x0000003a2e00780c */ /* 0x000fe40003fa4270 */
[-C--:B------:R-:W-:Y:S02]  /*6220*/  LEA RZ, P6, R63, R50.reuse, 0x1 ;  /* 0x000000323fff7211 */ /* 0x080fe400078c08ff */
[----:B------:R-:W-:Y:S01]  /*6230*/  SHF.R.S32.HI R12, RZ, 0x1f, R37 ;  /* 0x0000001fff0c7819 */ /* 0x000fe20000011425 */
[----:B------:R0:W5:Y:S01]  /*6240*/  @P3 LDG.E.U16 R35, desc[UR22][R6.64] ;  /* 0x0000001606233981 */ /* 0x000162000c1e1500 */
[----:B------:R-:W-:Y:S02]  /*6250*/  PRMT R33, RZ, 0x7610, R33 ;  /* 0x00007610ff217816 */ /* 0x000fe40000000021 */
[----:B------:R-:W-:Y:S02]  /*6260*/  SHF.L.U64.HI R12, R37, 0x1, R12 ;  /* 0x00000001250c7819 */ /* 0x000fe4000001020c */
[----:B-1----:R-:W-:Y:S01]  /*6270*/  SHF.R.S32.HI R11, RZ, 0x1f, R40 ;  /* 0x0000001fff0b7819 */ /* 0x002fe20000011428 */
[----:B0-----:R-:W-:Y:S01]  /*6280*/  IMAD.X R7, R51, 0x1, R62, P6 ;  /* 0x0000000133077824 */ /* 0x001fe200030e063e */
[----:B------:R-:W-:Y:S01]  /*6290*/  LEA R8, P6, R37, R50, 0x1 ;  /* 0x0000003225087211 */ /* 0x000fe200078c08ff */
[----:B------:R-:W-:Y:S01]  /*62a0*/  IMAD R6, R63, 0x2, R50 ;  /* 0x000000023f067824 */ /* 0x000fe200078e0232 */
[----:B------:R-:W-:-:S03]  /*62b0*/  SHF.L.U64.HI R10, R40, 0x1, R11 ;  /* 0x00000001280a7819 */ /* 0x000fc6000001020b */
[C---:B------:R-:W-:Y:S01]  /*62c0*/  IMAD.X R9, R51.reuse, 0x1, R12, P6 ;  /* 0x0000000133097824 */ /* 0x040fe200030e060c */
[----:B------:R0:W5:Y:S01]  /*62d0*/  @P5 LDG.E.U16 R33, desc[UR22][R6.64] ;  /* 0x0000001606215981 */ /* 0x000162000c1e1500 */
[----:B------:R-:W-:Y:S02]  /*62e0*/  LEA R12, P5, R40, R50, 0x1 ;  /* 0x00000032280c7211 */ /* 0x000fe400078a08ff */
[C---:B------:R-:W-:Y:S02]  /*62f0*/  ISETP.GT.AND P3, PT, R46.reuse, 0x4, PT ;  /* 0x000000042e00780c */ /* 0x040fe40003f64270 */
[----:B------:R-:W-:Y:S01]  /*6300*/  ISETP.GT.AND P2, PT, R46, 0x5, PT ;  /* 0x000000052e00780c */ /* 0x000fe20003f44270 */
[----:B------:R-:W-:Y:S01]  /*6310*/  IMAD.X R13, R51, 0x1, R10, P5 ;  /* 0x00000001330d7824 */ /* 0x000fe200028e060a */
[----:B------:R-:W-:Y:S02]  /*6320*/  SHF.R.S32.HI R10, RZ, 0x1f, R41 ;  /* 0x0000001fff0a7819 */ /* 0x000fe40000011429 */
[----:B------:R-:W-:-:S02]  /*6330*/  SHF.R.S32.HI R132, RZ, 0x1f, R45 ;  /* 0x0000001fff847819 */ /* 0x000fc4000001142d */
[CC--:B0-----:R-:W-:Y:S02]  /*6340*/  LEA R6, P5, R41.reuse, R50.reuse, 0x1 ;  /* 0x0000003229067211 */ /* 0x0c1fe400078a08ff */
[----:B------:R-:W-:Y:S02]  /*6350*/  SHF.L.U64.HI R14, R41, 0x1, R10 ;  /* 0x00000001290e7819 */ /* 0x000fe4000001020a */
[----:B------:R-:W-:Y:S02]  /*6360*/  PRMT R18, RZ, 0x7610, R18 ;  /* 0x00007610ff127816 */ /* 0x000fe40000000012 */
[----:B------:R-:W-:Y:S02]  /*6370*/  PRMT R17, RZ, 0x7610, R17 ;  /* 0x00007610ff117816 */ /* 0x000fe40000000011 */
[CC--:B------:R-:W-:Y:S02]  /*6380*/  LEA R10, P4, R45.reuse, R50.reuse, 0x1 ;  /* 0x000000322d0a7211 */ /* 0x0c0fe400078808ff */
[----:B------:R-:W-:Y:S01]  /*6390*/  SHF.L.U64.HI R132, R45, 0x1, R132 ;  /* 0x000000012d847819 */ /* 0x000fe20000010284 */
[C---:B------:R-:W-:Y:S01]  /*63a0*/  IMAD.X R7, R51.reuse, 0x1, R14, P5 ;  /* 0x0000000133077824 */ /* 0x040fe200028e060e */
[----:B------:R-:W-:Y:S01]  /*63b0*/  SHF.R.S32.HI R5, RZ, 0x1f, R38 ;  /* 0x0000001fff057819 */ /* 0x000fe20000011426 */
[----:B------:R0:W5:Y:S01]  /*63c0*/  @P3 LDG.E.U16 R18, desc[UR22][R8.64] ;  /* 0x0000001608123981 */ /* 0x000162000c1e1500 */
[----:B------:R-:W-:Y:S01]  /*63d0*/  ISETP.GT.AND P5, PT, R46, 0x8, PT ;  /* 0x000000082e00780c */ /* 0x000fe20003fa4270 */
[----:B------:R-:W-:Y:S01]  /*63e0*/  IMAD.X R11, R51, 0x1, R132, P4 ;  /* 0x00000001330b7824 */ /* 0x000fe200020e0684 */
[----:B------:R-:W-:Y:S01]  /*63f0*/  LEA R4, P4, R38, R50, 0x1 ;  /* 0x0000003226047211 */ /* 0x000fe200078808ff */
[----:B------:R1:W5:Y:S01]  /*6400*/  @P2 LDG.E.U16 R17, desc[UR22][R12.64] ;  /* 0x000000160c112981 */ /* 0x000362000c1e1500 */
[----:B------:R-:W-:-:S02]  /*6410*/  ISETP.GT.AND P2, PT, R46, 0x7, PT ;  /* 0x000000072e00780c */ /* 0x000fc40003f44270 */
[----:B0-----:R-:W-:Y:S02]  /*6420*/  SHF.L.U64.HI R8, R38, 0x1, R5 ;  /* 0x0000000126087819 */ /* 0x001fe40000010205 */
[C---:B------:R-:W-:Y:S02]  /*6430*/  ISETP.GT.AND P3, PT, R46.reuse, 0x6, PT ;  /* 0x000000062e00780c */ /* 0x040fe40003f64270 */
[----:B------:R-:W-:Y:S01]  /*6440*/  PRMT R170, RZ, 0x7610, R170 ;  /* 0x00007610ffaa7816 */ /* 0x000fe200000000aa */
[----:B------:R-:W-:Y:S01]  /*6450*/  IMAD.X R5, R51, 0x1, R8, P4 ;  /* 0x0000000133057824 */ /* 0x000fe200020e0608 */
[----:B------:R-:W-:Y:S02]  /*6460*/  PRMT R168, RZ, 0x7610, R168 ;  /* 0x00007610ffa87816 */ /* 0x000fe400000000a8 */
[----:B------:R-:W-:Y:S02]  /*6470*/  PRMT R195, RZ, 0x7610, R195 ;  /* 0x00007610ffc37816 */ /* 0x000fe400000000c3 */
[----:B------:R-:W5:Y:S01]  /*6480*/  @P5 LDG.E.U16 R170, desc[UR22][R4.64] ;  /* 0x0000001604aa5981 */ /* 0x000f62000c1e1500 */
[----:B------:R-:W-:-:S02]  /*6490*/  ISETP.GT.AND P5, PT, R46, 0x3b, PT ;  /* 0x0000003b2e00780c */ /* 0x000fc40003fa4270 */
[-C--:B------:R-:W-:Y:S01]  /*64a0*/  LEA RZ, P6, R61, R50.reuse, 0x1 ;  /* 0x000000323dff7211 */ /* 0x080fe200078c08ff */
[----:B------:R0:W5:Y:S01]  /*64b0*/  @P2 LDG.E.U16 R168, desc[UR22][R10.64] ;  /* 0x000000160aa82981 */ /* 0x000162000c1e1500 */
[----:B-1----:R-:W-:Y:S02]  /*64c0*/  SHF.R.S32.HI R12, RZ, 0x1f, R47 ;  /* 0x0000001fff0c7819 */ /* 0x002fe4000001142f */
[----:B------:R-:W-:Y:S01]  /*64d0*/  PRMT R132, RZ, 0x7610, R132 ;  /* 0x00007610ff847816 */ /* 0x000fe20000000084 */
[----:B------:R1:W5:Y:S01]  /*64e0*/  @P3 LDG.E.U16 R195, desc[UR22][R6.64] ;  /* 0x0000001606c33981 */ /* 0x000362000c1e1500 */
[CC--:B------:R-:W-:Y:S02]  /*64f0*/  LEA R8, P2, R47.reuse, R50.reuse, 0x1 ;  /* 0x000000322f087211 */ /* 0x0c0fe400078408ff */
[----:B0-----:R-:W-:Y:S02]  /*6500*/  SHF.R.S32.HI R10, RZ, 0x1f, R39 ;  /* 0x0000001fff0a7819 */ /* 0x001fe40000011427 */
[----:B------:R-:W-:Y:S01]  /*6510*/  SHF.L.U64.HI R12, R47, 0x1, R12 ;  /* 0x000000012f0c7819 */ /* 0x000fe2000001020c */
[----:B-1----:R-:W-:Y:S01]  /*6520*/  IMAD.X R7, R51, 0x1, R60, P6 ;  /* 0x0000000133077824 */ /* 0x002fe200030e063c */
[----:B------:R-:W-:Y:S01]  /*6530*/  LEA R4, P6, R39, R50, 0x1 ;  /* 0x0000003227047211 */ /* 0x000fe200078c08ff */
[----:B------:R-:W-:Y:S01]  /*6540*/  IMAD R6, R61, 0x2, R50 ;  /* 0x000000023d067824 */ /* 0x000fe200078e0232 */
[----:B------:R-:W-:-:S02]  /*6550*/  SHF.L.U64.HI R10, R39, 0x1, R10 ;  /* 0x00000001270a7819 */ /* 0x000fc4000001020a */
[----:B------:R-:W-:Y:S01]  /*6560*/  SHF.R.S32.HI R11, RZ, 0x1f, R48 ;  /* 0x0000001fff0b7819 */ /* 0x000fe20000011430 */
[C---:B------:R-:W-:Y:S01]  /*6570*/  IMAD.X R9, R51.reuse, 0x1, R12, P2 ;  /* 0x0000000133097824 */ /* 0x040fe200010e060c */
[C---:B------:R-:W-:Y:S01]  /*6580*/  ISETP.GT.AND P4, PT, R46.reuse, 0x9, PT ;  /* 0x000000092e00780c */ /* 0x040fe20003f84270 */
[----:B------:R0:W5:Y:S01]  /*6590*/  @P5 LDG.E.U16 R132, desc[UR22][R6.64] ;  /* 0x0000001606845981 */ /* 0x000162000c1e1500 */
[----:B------:R-:W-:Y:S01]  /*65a0*/  IMAD.X R5, R51, 0x1, R10, P6 ;  /* 0x0000000133057824 */ /* 0x000fe200030e060a */
[----:B------:R-:W-:Y:S02]  /*65b0*/  ISETP.GT.AND P2, PT, R46, 0xb, PT ;  /* 0x0000000b2e00780c */ /* 0x000fe40003f44270 */
[C---:B------:R-:W-:Y:S02]  /*65c0*/  LEA R10, P5, R48.reuse, R50, 0x1 ;  /* 0x00000032300a7211 */ /* 0x040fe400078a08ff */
[----:B------:R-:W-:Y:S02]  /*65d0*/  SHF.L.U64.HI R12, R48, 0x1, R11 ;  /* 0x00000001300c7819 */ /* 0x000fe4000001020b */
[----:B------:R-:W-:-:S02]  /*65e0*/  ISETP.GT.AND P3, PT, R46, 0xa, PT ;  /* 0x0000000a2e00780c */ /* 0x000fc40003f64270 */
[----:B------:R-:W-:Y:S01]  /*65f0*/  PRMT R201, RZ, 0x7610, R201 ;  /* 0x00007610ffc97816 */ /* 0x000fe200000000c9 */
[----:B------:R-:W-:Y:S01]  /*6600*/  IMAD.X R11, R51, 0x1, R12, P5 ;  /* 0x00000001330b7824 */ /* 0x000fe200028e060c */
[----:B------:R-:W-:Y:S02]  /*6610*/  SHF.R.S32.HI R12, RZ, 0x1f, R43 ;  /* 0x0000001fff0c7819 */ /* 0x000fe4000001142b */
[----:B------:R-:W-:Y:S02]  /*6620*/  PRMT R172, RZ, 0x7610, R172 ;  /* 0x00007610ffac7816 */ /* 0x000fe400000000ac */
[----:B------:R-:W-:Y:S01]  /*6630*/  PRMT R197, RZ, 0x7610, R197 ;  /* 0x00007610ffc57816 */ /* 0x000fe200000000c5 */
[----:B------:R-:W5:Y:S01]  /*6640*/  @P4 LDG.E.U16 R201, desc[UR22][R8.64] ;  /* 0x0000001608c94981 */ /* 0x000f62000c1e1500 */
[----:B------:R-:W-:Y:S02]  /*6650*/  SHF.R.S32.HI R134, RZ, 0x1f, R49 ;  /* 0x0000001fff867819 */ /* 0x000fe40000011431 */
[C---:B0-----:R-:W-:Y:S01]  /*6660*/  LEA R6, P5, R43.reuse, R50, 0x1 ;  /* 0x000000322b067211 */ /* 0x041fe200078a08ff */
[----:B------:R-:W5:Y:S01]  /*6670*/  @P2 LDG.E.U16 R172, desc[UR22][R10.64] ;  /* 0x000000160aac2981 */ /* 0x000f62000c1e1500 */
[----:B------:R-:W-:-:S02]  /*6680*/  SHF.L.U64.HI R14, R43, 0x1, R12 ;  /* 0x000000012b0e7819 */ /* 0x000fc4000001020c */
[CC--:B------:R-:W-:Y:S01]  /*6690*/  LEA R12, P4, R49.reuse, R50.reuse, 0x1 ;  /* 0x00000032310c7211 */ /* 0x0c0fe200078808ff */
[----:B------:R0:W5:Y:S01]  /*66a0*/  @P3 LDG.E.U16 R197, desc[UR22][R4.64] ;  /* 0x0000001604c53981 */ /* 0x000162000c1e1500 */
[----:B------:R-:W-:Y:S01]  /*66b0*/  SHF.L.U64.HI R134, R49, 0x1, R134 ;  /* 0x0000000131867819 */ /* 0x000fe20000010286 */
[C---:B------:R-:W-:Y:S01]  /*66c0*/  IMAD.X R7, R51.reuse, 0x1, R14, P5 ;  /* 0x0000000133077824 */ /* 0x040fe200028e060e */
[C---:B------:R-:W-:Y:S02]  /*66d0*/  ISETP.GT.AND P2, PT, R46.reuse, 0xd, PT ;  /* 0x0000000d2e00780c */ /* 0x040fe40003f44270 */
[----:B------:R-:W-:Y:S01]  /*66e0*/  ISETP.GT.AND P5, PT, R46, 0xe, PT ;  /* 0x0000000e2e00780c */ /* 0x000fe20003fa4270 */
[----:B------:R-:W-:Y:S01]  /*66f0*/  IMAD.X R13, R51, 0x1, R134, P4 ;  /* 0x00000001330d7824 */ /* 0x000fe200020e0686 */
[----:B0-----:R-:W-:Y:S02]  /*6700*/  SHF.R.S32.HI R5, RZ, 0x1f, R44 ;  /* 0x0000001fff057819 */ /* 0x001fe4000001142c */
[----:B------:R-:W-:-:S02]  /*6710*/  LEA R4, P4, R44, R50, 0x1 ;  /* 0x000000322c047211 */ /* 0x000fc400078808ff */
[----:B------:R-:W-:Y:S02]  /*6720*/  SHF.L.U64.HI R8, R44, 0x1, R5 ;  /* 0x000000012c087819 */ /* 0x000fe40000010205 */
[----:B------:R-:W-:Y:S02]  /*6730*/  PRMT R174, RZ, 0x7610, R174 ;  /* 0x00007610ffae7816 */ /* 0x000fe400000000ae */
[----:B------:R-:W-:Y:S01]  /*6740*/  ISETP.GT.AND P3, PT, R46, 0xc, PT ;  /* 0x0000000c2e00780c */ /* 0x000fe20003f64270 */
[----:B------:R-:W-:Y:S01]  /*6750*/  IMAD.X R5, R51, 0x1, R8, P4 ;  /* 0x0000000133057824 */ /* 0x000fe200020e0608 */
[----:B------:R-:W-:Y:S02]  /*6760*/  PRMT R176, RZ, 0x7610, R176 ;  /* 0x00007610ffb07816 */ /* 0x000fe400000000b0 */
[----:B------:R-:W-:Y:S01]  /*6770*/  SHF.R.S32.HI R10, RZ, 0x1f, R181 ;  /* 0x0000001fff0a7819 */ /* 0x000fe200000114b5 */
[----:B------:R0:W5:Y:S01]  /*6780*/  @P2 LDG.E.U16 R174, desc[UR22][R12.64] ;  /* 0x000000160cae2981 */ /* 0x000162000c1e1500 */
[----:B------:R-:W-:-:S02]  /*6790*/  LEA R8, P2, R181, R50, 0x1 ;  /* 0x00000032b5087211 */ /* 0x000fc400078408ff */
[----:B------:R-:W-:Y:S01]  /*67a0*/  SHF.L.U64.HI R10, R181, 0x1, R10 ;  /* 0x00000001b50a7819 */ /* 0x000fe2000001020a */
[----:B------:R-:W5:Y:S01]  /*67b0*/  @P5 LDG.E.U16 R176, desc[UR22][R4.64] ;  /* 0x0000001604b05981 */ /* 0x000f62000c1e1500 */
[----:B------:R-:W-:Y:S02]  /*67c0*/  PRMT R203, RZ, 0x7610, R203 ;  /* 0x00007610ffcb7816 */ /* 0x000fe400000000cb */
[----:B------:R-:W-:Y:S01]  /*67d0*/  ISETP.GT.AND P5, PT, R46, 0x3c, PT ;  /* 0x0000003c2e00780c */ /* 0x000fe20003fa4270 */
[----:B------:R-:W-:Y:S01]  /*67e0*/  IMAD.X R9, R51, 0x1, R10, P2 ;  /* 0x0000000133097824 */ /* 0x000fe200010e060a */
[----:B------:R-:W-:Y:S02]  /*67f0*/  LEA RZ, P6, R59, R50, 0x1 ;  /* 0x000000323bff7211 */ /* 0x000fe400078c08ff */
[----:B------:R-:W-:Y:S01]  /*6800*/  SHF.R.S32.HI R10, RZ, 0x1f, R179 ;  /* 0x0000001fff0a7819 */ /* 0x000fe200000114b3 */
[----:B------:R1:W5:Y:S01]  /*6810*/  @P3 LDG.E.U16 R203, desc[UR22][R6.64] ;  /* 0x0000001606cb3981 */ /* 0x000362000c1e1500 */
[----:B------:R-:W-:-:S02]  /*6820*/  PRMT R134, RZ, 0x7610, R134 ;  /* 0x00007610ff867816 */ /* 0x000fc40000000086 */
[----:B------:R-:W-:Y:S02]  /*6830*/  SHF.L.U64.HI R10, R179, 0x1, R10 ;  /* 0x00000001b30a7819 */ /* 0x000fe4000001020a */
[----:B0-----:R-:W-:Y:S01]  /*6840*/  SHF.R.S32.HI R12, RZ, 0x1f, R177 ;  /* 0x0000001fff0c7819 */ /* 0x001fe200000114b1 */
[----:B-1----:R-:W-:Y:S01]  /*6850*/  IMAD.X R7, R51, 0x1, R58, P6 ;  /* 0x0000000133077824 */ /* 0x002fe200030e063a */
[-C--:B------:R-:W-:Y:S01]  /*6860*/  LEA R4, P6, R179, R50.reuse, 0x1 ;  /* 0x00000032b3047211 */ /* 0x080fe200078c08ff */
[----:B------:R-:W-:Y:S01]  /*6870*/  IMAD R6, R59, 0x2, R50 ;  /* 0x000000023b067824 */ /* 0x000fe200078e0232 */
[C---:B------:R-:W-:Y:S02]  /*6880*/  ISETP.GT.AND P4, PT, R46.reuse, 0xf, PT ;  /* 0x0000000f2e00780c */ /* 0x040fe40003f84270 */
[----:B------:R-:W-:Y:S01]  /*6890*/  ISETP.GT.AND P2, PT, R46, 0x11, PT ;  /* 0x000000112e00780c */ /* 0x000fe20003f44270 */
[----:B------:R-:W-:Y:S01]  /*68a0*/  IMAD.X R5, R51, 0x1, R10, P6 ;  /* 0x0000000133057824 */ /* 0x000fe200030e060a */
[----:B------:R0:W5:Y:S01]  /*68b0*/  @P5 LDG.E.U16 R134, desc[UR22][R6.64] ;  /* 0x0000001606865981 */ /* 0x000162000c1e1500 */
[----:B------:R-:W-:-:S02]  /*68c0*/  LEA R10, P5, R177, R50, 0x1 ;  /* 0x00000032b10a7211 */ /* 0x000fc400078a08ff */
[----:B------:R-:W-:Y:S02]  /*68d0*/  SHF.L.U64.HI R12, R177, 0x1, R12 ;  /* 0x00000001b10c7819 */ /* 0x000fe4000001020c */
[----:B------:R-:W-:Y:S02]  /*68e0*/  ISETP.GT.AND P3, PT, R46, 0x10, PT ;  /* 0x000000102e00780c */ /* 0x000fe40003f64270 */
[----:B------:R-:W-:Y:S01]  /*68f0*/  PRMT R207, RZ, 0x7610, R207 ;  /* 0x00007610ffcf7816 */ /* 0x000fe200000000cf */
[----:B------:R-:W-:Y:S01]  /*6900*/  IMAD.X R11, R51, 0x1, R12, P5 ;  /* 0x00000001330b7824 */ /* 0x000fe200028e060c */
[----:B------:R-:W-:Y:S02]  /*6910*/  SHF.R.S32.HI R12, RZ, 0x1f, R175 ;  /* 0x0000001fff0c7819 */ /* 0x000fe400000114af */
[----:B------:R-:W-:Y:S02]  /*6920*/  PRMT R178, RZ, 0x7610, R178 ;  /* 0x00007610ffb27816 */ /* 0x000fe400000000b2 */
[----:B------:R-:W-:Y:S01]  /*6930*/  SHF.R.S32.HI R180, RZ, 0x1f, R173 ;  /* 0x0000001fffb47819 */ /* 0x000fe200000114ad */
[----:B------:R1:W5:Y:S01]  /*6940*/  @P4 LDG.E.U16 R207, desc[UR22][R8.64] ;  /* 0x0000001608cf4981 */ /* 0x000362000c1e1500 */
[----:B0-----:R-:W-:-:S02]  /*6950*/  LEA R6, P5, R175, R50, 0x1 ;  /* 0x00000032af067211 */ /* 0x001fc400078a08ff */
[----:B------:R-:W-:Y:S01]  /*6960*/  SHF.L.U64.HI R14, R175, 0x1, R12 ;  /* 0x00000001af0e7819 */ /* 0x000fe2000001020c */
[----:B------:R-:W5:Y:S01]  /*6970*/  @P2 LDG.E.U16 R178, desc[UR22][R10.64] ;  /* 0x000000160ab22981 */ /* 0x000f62000c1e1500 */
[----:B------:R-:W-:Y:S02]  /*6980*/  PRMT R205, RZ, 0x7610, R205 ;  /* 0x00007610ffcd7816 */ /* 0x000fe400000000cd */
[C---:B------:R-:W-:Y:S02]  /*6990*/  LEA R12, P4, R173.reuse, R50, 0x1 ;  /* 0x00000032ad0c7211 */ /* 0x040fe400078808ff */
[----:B------:R-:W-:Y:S01]  /*69a0*/  SHF.L.U64.HI R182, R173, 0x1, R180 ;  /* 0x00000001adb67819 */ /* 0x000fe200000102b4 */
[----:B------:R-:W-:Y:S01]  /*69b0*/  IMAD.X R7, R51, 0x1, R14, P5 ;  /* 0x0000000133077824 */ /* 0x000fe200028e060e */
[----:B------:R-:W-:Y:S01]  /*69c0*/  ISETP.GT.AND P2, PT, R46, 0x13, PT ;  /* 0x000000132e00780c */ /* 0x000fe20003f44270 */
[----:B------:R0:W5:Y:S01]  /*69d0*/  @P3 LDG.E.U16 R205, desc[UR22][R4.64] ;  /* 0x0000001604cd3981 */ /* 0x000162000c1e1500 */
[----:B-1----:R-:W-:-:S02]  /*69e0*/  SHF.R.S32.HI R8, RZ, 0x1f, R171 ;  /* 0x0000001fff087819 */ /* 0x002fc400000114ab */
[C---:B------:R-:W-:Y:S01]  /*69f0*/  ISETP.GT.AND P5, PT, R46.reuse, 0x14, PT ;  /* 0x000000142e00780c */ /* 0x040fe20003fa4270 */
[----:B------:R-:W-:Y:S01]  /*6a00*/  IMAD.X R13, R51, 0x1, R182, P4 ;  /* 0x00000001330d7824 */ /* 0x000fe200020e06b6 */
[C---:B------:R-:W-:Y:S02]  /*6a10*/  SHF.L.U64.HI R8, R171.reuse, 0x1, R8 ;  /* 0x00000001ab087819 */ /* 0x040fe40000010208 */
[----:B------:R-:W-:Y:S02]  /*6a20*/  PRMT R209, RZ, 0x7610, R209 ;  /* 0x00007610ffd17816 */ /* 0x000fe400000000d1 */
[----:B0-----:R-:W-:Y:S02]  /*6a30*/  LEA R4, P4, R171, R50, 0x1 ;  /* 0x00000032ab047211 */ /* 0x001fe400078808ff */
[----:B------:R-:W-:Y:S02]  /*6a40*/  ISETP.GT.AND P3, PT, R46, 0x12, PT ;  /* 0x000000122e00780c */ /* 0x000fe40003f64270 */
[----:B------:R0:W5:Y:S01]  /*6a50*/  @P2 LDG.E.U16 R209, desc[UR22][R12.64] ;  /* 0x000000160cd12981 */ /* 0x000162000c1e1500 */
[----:B------:R-:W-:Y:S01]  /*6a60*/  PRMT R182, RZ, 0x7610, R182 ;  /* 0x00007610ffb67816 */ /* 0x000fe200000000b6 */
[----:B------:R-:W-:Y:S01]  /*6a70*/  IMAD.X R5, R51, 0x1, R8, P4 ;  /* 0x0000000133057824 */ /* 0x000fe200020e0608 */
[----:B------:R-:W-:-:S02]  /*6a80*/  SHF.R.S32.HI R10, RZ, 0x1f, R169 ;  /* 0x0000001fff0a7819 */ /* 0x000fc400000114a9 */
[CC--:B------:R-:W-:Y:S02]  /*6a90*/  LEA R8, P2, R169.reuse, R50.reuse, 0x1 ;  /* 0x00000032a9087211 */ /* 0x0c0fe400078408ff */
        /* <DEDUP_REMOVED lines=14> */
[----:B------:R-:W-:Y:S02]  /*6b80*/  ISETP.GT.AND P4, PT, R46, 0x15, PT ;  /* 0x000000152e00780c */ /* 0x000fe40003f84270 */
[----:B------:R-:W-:Y:S01]  /*6b90*/  SHF.L.U64.HI R12, R133, 0x1, R12 ;  /* 0x00000001850c7819 */ /* 0x000fe2000001020c */
[----:B------:R-:W-:Y:S01]  /*6ba0*/  IMAD.X R5, R51, 0x1, R10, P6 ;  /* 0x0000000133057824 */ /* 0x000fe200030e060a */
[----:B------:R0:W5:Y:S01]  /*6bb0*/  @P5 LDG.E.U16 R199, desc[UR22][R6.64] ;  /* 0x0000001606c75981 */ /* 0x000162000c1e1500 */
[----:B------:R-:W-:-:S02]  /*6bc0*/  LEA R10, P5, R133, R50, 0x1 ;  /* 0x00000032850a7211 */ /* 0x000fc400078a08ff */
[----:B------:R-:W-:Y:S02]  /*6bd0*/  ISETP.GT.AND P3, PT, R46, 0x16, PT ;  /* 0x000000162e00780c */ /* 0x000fe40003f64270 */
[----:B------:R-:W-:Y:S01]  /*6be0*/  PRMT R213, RZ, 0x7610, R213 ;  /* 0x00007610ffd57816 */ /* 0x000fe200000000d5 */
[----:B------:R-:W-:Y:S01]  /*6bf0*/  IMAD.X R11, R51, 0x1, R12, P5 ;  /* 0x00000001330b7824 */ /* 0x000fe200028e060c */
[----:B------:R-:W-:Y:S02]  /*6c00*/  SHF.R.S32.HI R12, RZ, 0x1f, R131 ;  /* 0x0000001fff0c7819 */ /* 0x000fe40000011483 */
[----:B------:R-:W-:Y:S02]  /*6c10*/  SHF.R.S32.HI R186, RZ, 0x1f, R129 ;  /* 0x0000001fffba7819 */ /* 0x000fe40000011481 */
[C---:B0-----:R-:W-:Y:S01]  /*6c20*/  LEA R6, P5, R131.reuse, R50, 0x1 ;  /* 0x0000003283067211 */ /* 0x041fe200078a08ff */
[----:B------:R0:W5:Y:S01]  /*6c30*/  @P4 LDG.E.U16 R213, desc[UR22][R8.64] ;  /* 0x0000001608d54981 */ /* 0x000162000c1e1500 */
[----:B------:R-:W-:-:S02]  /*6c40*/  SHF.L.U64.HI R14, R131, 0x1, R12 ;  /* 0x00000001830e7819 */ /* 0x000fc4000001020c */
[C---:B------:R-:W-:Y:S02]  /*6c50*/  ISETP.GT.AND P2, PT, R46.reuse, 0x17, PT ;  /* 0x000000172e00780c */ /* 0x040fe40003f44270 */
[----:B------:R-:W-:Y:S02]  /*6c60*/  PRMT R184, RZ, 0x7610, R184 ;  /* 0x00007610ffb87816 */ /* 0x000fe400000000b8 */
[C---:B------:R-:W-:Y:S02]  /*6c70*/  LEA R12, P4, R129.reuse, R50, 0x1 ;  /* 0x00000032810c7211 */ /* 0x040fe400078808ff */
[----:B------:R-:W-:Y:S01]  /*6c80*/  SHF.L.U64.HI R188, R129, 0x1, R186 ;  /* 0x0000000181bc7819 */ /* 0x000fe200000102ba */
[C---:B------:R-:W-:Y:S01]  /*6c90*/  IMAD.X R7, R51.reuse, 0x1, R14, P5 ;  /* 0x0000000133077824 */ /* 0x040fe200028e060e */
[----:B0-----:R-:W-:Y:S01]  /*6ca0*/  SHF.R.S32.HI R8, RZ, 0x1f, R127 ;  /* 0x0000001fff087819 */ /* 0x001fe2000001147f */
[----:B------:R0:W5:Y:S01]  /*6cb0*/  @P3 LDG.E.U16 R184, desc[UR22][R4.64] ;  /* 0x0000001604b83981 */ /* 0x000162000c1e1500 */
[----:B------:R-:W-:Y:S01]  /*6cc0*/  ISETP.GT.AND P5, PT, R46, 0x1a, PT ;  /* 0x0000001a2e00780c */ /* 0x000fe20003fa4270 */
[----:B------:R-:W-:Y:S01]  /*6cd0*/  IMAD.X R13, R51, 0x1, R188, P4 ;  /* 0x00000001330d7824 */ /* 0x000fe200020e06bc */
[----:B------:R-:W-:-:S02]  /*6ce0*/  PRMT R211, RZ, 0x7610, R211 ;  /* 0x00007610ffd37816 */ /* 0x000fc400000000d3 */
[C---:B------:R-:W-:Y:S02]  /*6cf0*/  SHF.L.U64.HI R8, R127.reuse, 0x1, R8 ;  /* 0x000000017f087819 */ /* 0x040fe40000010208 */
[C---:B------:R-:W-:Y:S02]  /*6d00*/  ISETP.GT.AND P3, PT, R46.reuse, 0x18, PT ;  /* 0x000000182e00780c */ /* 0x040fe40003f64270 */
[----:B------:R-:W-:Y:S01]  /*6d10*/  PRMT R190, RZ, 0x7610, R190 ;  /* 0x00007610ffbe7816 */ /* 0x000fe200000000be */
[----:B------:R1:W5:Y:S01]  /*6d20*/  @P2 LDG.E.U16 R211, desc[UR22][R10.64] ;  /* 0x000000160ad32981 */ /* 0x000362000c1e1500 */
[----:B0-----:R-:W-:Y:S02]  /*6d30*/  LEA R4, P4, R127, R50, 0x1 ;  /* 0x000000327f047211 */ /* 0x001fe400078808ff */
[----:B------:R-:W-:-:S03]  /*6d40*/  ISETP.GT.AND P2, PT, R46, 0x19, PT ;  /* 0x000000192e00780c */ /* 0x000fc60003f44270 */
[----:B------:R-:W-:Y:S01]  /*6d50*/  IMAD.X R5, R51, 0x1, R8, P4 ;  /* 0x0000000133057824 */ /* 0x000fe200020e0608 */
[----:B------:R-:W-:Y:S02]  /*6d60*/  PRMT R186, RZ, 0x7610, R186 ;  /* 0x00007610ffba7816 */ /* 0x000fe400000000ba */
[----:B-1----:R-:W-:Y:S02]  /*6d70*/  SHF.R.S32.HI R10, RZ, 0x1f, R125 ;  /* 0x0000001fff0a7819 */ /* 0x002fe4000001147d */
[----:B------:R-:W5:Y:S01]  /*6d80*/  @P5 LDG.E.U16 R190, desc[UR22][R4.64] ;  /* 0x0000001604be5981 */ /* 0x000f62000c1e1500 */
[C---:B------:R-:W-:Y:S02]  /*6d90*/  LEA R8, P5, R125.reuse, R50, 0x1 ;  /* 0x000000327d087211 */ /* 0x040fe400078a08ff */
[----:B------:R-:W-:Y:S01]  /*6da0*/  SHF.L.U64.HI R10, R125, 0x1, R10 ;  /* 0x000000017d0a7819 */ /* 0x000fe2000001020a */
[----:B------:R0:W5:Y:S01]  /*6db0*/  @P3 LDG.E.U16 R186, desc[UR22][R6.64] ;  /* 0x0000001606ba3981 */ /* 0x000162000c1e1500 */
[----:B------:R-:W-:-:S02]  /*6dc0*/  PRMT R217, RZ, 0x7610, R217 ;  /* 0x00007610ffd97816 */ /* 0x000fc400000000d9 */
[----:B------:R-:W-:Y:S01]  /*6dd0*/  SHF.R.S32.HI R14, RZ, 0x1f, R123 ;  /* 0x0000001fff0e7819 */ /* 0x000fe2000001147b */
[----:B------:R-:W-:Y:S01]  /*6de0*/  IMAD.X R9, R51, 0x1, R10, P5 ;  /* 0x0000000133097824 */ /* 0x000fe200028e060a */
[----:B------:R-:W-:Y:S02]  /*6df0*/  SHF.R.S32.HI R10, RZ, 0x1f, R121 ;  /* 0x0000001fff0a7819 */ /* 0x000fe40000011479 */
[C---:B------:R-:W-:Y:S01]  /*6e00*/  SHF.L.U64.HI R14, R123.reuse, 0x1, R14 ;  /* 0x000000017b0e7819 */ /* 0x040fe2000001020e */
[----:B------:R1:W5:Y:S01]  /*6e10*/  @P2 LDG.E.U16 R217, desc[UR22][R12.64] ;  /* 0x000000160cd92981 */ /* 0x000362000c1e1500 */
[-C--:B0-----:R-:W-:Y:S02]  /*6e20*/  LEA R6, P5, R123, R50.reuse, 0x1 ;  /* 0x000000327b067211 */ /* 0x081fe400078a08ff */
[C---:B------:R-:W-:Y:S02]  /*6e30*/  ISETP.GT.AND P2, PT, R46.reuse, 0x1d, PT ;  /* 0x0000001d2e00780c */ /* 0x040fe40003f44270 */
[----:B------:R-:W-:Y:S01]  /*6e40*/  ISETP.GT.AND P3, PT, R46, 0x1b, PT ;  /* 0x0000001b2e00780c */ /* 0x000fe20003f64270 */
[----:B------:R-:W-:Y:S01]  /*6e50*/  IMAD.X R7, R51, 0x1, R14, P5 ;  /* 0x0000000133077824 */ /* 0x000fe200028e060e */
[----:B------:R-:W-:-:S02]  /*6e60*/  LEA R4, P5, R121, R50, 0x1 ;  /* 0x0000003279047211 */ /* 0x000fc400078a08ff */
[----:B------:R-:W-:Y:S02]  /*6e70*/  SHF.L.U64.HI R10, R121, 0x1, R10 ;  /* 0x00000001790a7819 */ /* 0x000fe4000001020a */
[C---:B------:R-:W-:Y:S02]  /*6e80*/  ISETP.GT.AND P4, PT, R46.reuse, 0x1c, PT ;  /* 0x0000001c2e00780c */ /* 0x040fe40003f84270 */
[----:B------:R-:W-:Y:S01]  /*6e90*/  PRMT R221, RZ, 0x7610, R221 ;  /* 0x00007610ffdd7816 */ /* 0x000fe200000000dd */
[----:B------:R-:W-:Y:S01]  /*6ea0*/  IMAD.X R5, R51, 0x1, R10, P5 ;  /* 0x0000000133057824 */ /* 0x000fe200028e060a */
[----:B------:R-:W-:Y:S02]  /*6eb0*/  PRMT R219, RZ, 0x7610, R219 ;  /* 0x00007610ffdb7816 */ /* 0x000fe400000000db */
[----:B-1----:R-:W-:Y:S02]  /*6ec0*/  SHF.R.S32.HI R12, RZ, 0x1f, R119 ;  /* 0x0000001fff0c7819 */ /* 0x002fe40000011477 */
[----:B------:R-:W-:Y:S01]  /*6ed0*/  ISETP.GT.AND P5, PT, R46, RZ, PT ;  /* 0x000000ff2e00720c */ /* 0x000fe20003fa4270 */
[----:B------:R-:W5:Y:S01]  /*6ee0*/  @P2 LDG.E.U16 R221, desc[UR22][R4.64] ;  /* 0x0000001604dd2981 */ /* 0x000f62000c1e1500 */
[----:B------:R-:W-:-:S02]  /*6ef0*/  PRMT R192, RZ, 0x7610, R192 ;  /* 0x00007610ffc07816 */ /* 0x000fc400000000c0 */
[C---:B------:R-:W-:Y:S01]  /*6f00*/  LEA R10, P2, R119.reuse, R50, 0x1 ;  /* 0x00000032770a7211 */ /* 0x040fe200078408ff */
[----:B------:R0:W5:Y:S01]  /*6f10*/  @P3 LDG.E.U16 R219, desc[UR22][R8.64] ;  /* 0x0000001608db3981 */ /* 0x000162000c1e1500 */
[----:B------:R-:W-:Y:S02]  /*6f20*/  SHF.L.U64.HI R12, R119, 0x1, R12 ;  /* 0x00000001770c7819 */ /* 0x000fe4000001020c */
[----:B------:R-:W-:Y:S01]  /*6f30*/  PRMT R188, RZ, 0x7610, R188 ;  /* 0x00007610ffbc7816 */ /* 0x000fe200000000bc */
[----:B------:R1:W5:Y:S01]  /*6f40*/  @P4 LDG.E.U16 R192, desc[UR22][R6.64] ;  /* 0x0000001606c04981 */ /* 0x000362000c1e1500 */
[----:B------:R-:W-:Y:S01]  /*6f50*/  ISETP.GT.AND P4, PT, R46, 0x1e, PT ;  /* 0x0000001e2e00780c */ /* 0x000fe20003f84270 */
[----:B------:R-:W-:Y:S01]  /*6f60*/  IMAD.X R11, R51, 0x1, R12, P2 ;  /* 0x00000001330b7824 */ /* 0x000fe200010e060c */
[----:B0-----:R-:W-:Y:S02]  /*6f70*/  SHF.R.S32.HI R8, RZ, 0x1f, R117 ;  /* 0x0000001fff087819 */ /* 0x001fe40000011475 */
[----:B------:R-:W5:Y:S02]  /*6f80*/  @P5 LDG.E.U16 R188, desc[UR22][R50.64] ;  /* 0x0000001632bc5981 */ /* 0x000f64000c1e1500 */
[----:B------:R-:W-:-:S02]  /*6f90*/  SHF.L.U64.HI R12, R117, 0x1, R8 ;  /* 0x00000001750c7819 */ /* 0x000fc40000010208 */
[----:B------:R-:W-:Y:S02]  /*6fa0*/  SHF.R.S32.HI R8, RZ, 0x1f, R115 ;  /* 0x0000001fff087819 */ /* 0x000fe40000011473 */
[C---:B------:R-:W-:Y:S02]  /*6fb0*/  ISETP.GT.AND P3, PT, R46.reuse, 0x1f, PT ;  /* 0x0000001f2e00780c */ /* 0x040fe40003f64270 */
[----:B------:R-:W-:Y:S02]  /*6fc0*/  ISETP.GT.AND P2, PT, R46, 0x20, PT ;  /* 0x000000202e00780c */ /* 0x000fe40003f44270 */
[CC--:B------:R-:W-:Y:S02]  /*6fd0*/  LEA R4, P5, R115.reuse, R50.reuse, 0x1 ;  /* 0x0000003273047211 */ /* 0x0c0fe400078a08ff */
[----:B------:R-:W-:Y:S02]  /*6fe0*/  SHF.L.U64.HI R8, R115, 0x1, R8 ;  /* 0x0000000173087819 */ /* 0x000fe40000010208 */
[----:B-1----:R-:W-:-:S02]  /*6ff0*/  LEA R6, P6, R117, R50, 0x1 ;  /* 0x0000003275067211 */ /* 0x002fc400078c08ff */
[----:B------:R-:W-:Y:S01]  /*7000*/  PRMT R194, RZ, 0x7610, R194 ;  /* 0x00007610ffc27816 */ /* 0x000fe200000000c2 */
[C---:B------:R-:W-:Y:S01]  /*7010*/  IMAD.X R5, R51.reuse, 0x1, R8, P5 ;  /* 0x0000000133057824 */ /* 0x040fe200028e0608 */
[----:B------:R-:W-:Y:S01]  /*7020*/  PRMT R223, RZ, 0x7610, R223 ;  /* 0x00007610ffdf7816 */ /* 0x000fe200000000df */
[----:B------:R-:W-:Y:S01]  /*7030*/  IMAD.X R7, R51, 0x1, R12, P6 ;  /* 0x0000000133077824 */ /* 0x000fe200030e060c */
[----:B------:R-:W-:Y:S02]  /*7040*/  PRMT R225, RZ, 0x7610, R225 ;  /* 0x00007610ffe17816 */ /* 0x000fe400000000e1 */
[-C--:B------:R-:W-:Y:S01]  /*7050*/  LEA RZ, P5, R55, R50.reuse, 0x1 ;  /* 0x0000003237ff7211 */ /* 0x080fe200078a08ff */
[----:B------:R-:W5:Y:S01]  /*7060*/  @P4 LDG.E.U16 R194, desc[UR22][R10.64] ;  /* 0x000000160ac24981 */ /* 0x000f62000c1e1500 */
[----:B------:R-:W-:-:S03]  /*7070*/  LEA RZ, P4, R53, R50, 0x1 ;  /* 0x0000003235ff7211 */ /* 0x000fc600078808ff */
[----:B------:R-:W5:Y:S01]  /*7080*/  @P3 LDG.E.U16 R223, desc[UR22][R6.64] ;  /* 0x0000001606df3981 */ /* 0x000f62000c1e1500 */
[C---:B------:R-:W-:Y:S01]  /*7090*/  IMAD.X R9, R51.reuse, 0x1, R54, P5 ;  /* 0x0000000133097824 */ /* 0x040fe200028e0636 */
[C---:B------:R-:W-:Y:S02]  /*70a0*/  ISETP.GT.AND P3, PT, R46.reuse, 0x3e, PT ;  /* 0x0000003e2e00780c */ /* 0x040fe40003f64270 */
[----:B------:R0:W5:Y:S01]  /*70b0*/  @P2 LDG.E.U16 R225, desc[UR22][R4.64] ;  /* 0x0000001604e12981 */ /* 0x000162000c1e1500 */
[C---:B------:R-:W-:Y:S02]  /*70c0*/  ISETP.GT.AND P2, PT, R46.reuse, 0x3f, PT ;  /* 0x0000003f2e00780c */ /* 0x040fe40003f44270 */
[----:B------:R-:W-:Y:S01]  /*70d0*/  ISETP.GT.AND P5, PT, R46, 0x1, PT ;  /* 0x000000012e00780c */ /* 0x000fe20003fa4270 */
[----:B------:R-:W-:Y:S01]  /*70e0*/  IMAD.X R13, R51, 0x1, R52, P4 ;  /* 0x00000001330d7824 */ /* 0x000fe200020e0634 */
[----:B------:R-:W-:Y:S01]  /*70f0*/  IADD3 R14, P4, PT, R36, R50, RZ ;  /* 0x00000032240e7210 */ /* 0x000fe20007f9e0ff */
[----:B------:R-:W-:Y:S01]  /*7100*/  USHF.L.U32 UR4, UR4, 0x1f, URZ ;  /* 0x0000001f04047899 */ /* 0x000fe200080006ff */
[----:B------:R-:W-:Y:S01]  /*7110*/  PRMT R215, RZ, 0x7610, R215 ;  /* 0x00007610ffd77816 */ /* 0x000fe200000000d7 */
[--C-:B------:R-:W-:Y:S01]  /*7120*/  IMAD R8, R55, 0x2, R50.reuse ;  /* 0x0000000237087824 */ /* 0x100fe200078e0232 */
[----:B------:R-:W-:Y:S01]  /*7130*/  PRMT R227, RZ, 0x7610, R227 ;  /* 0x00007610ffe37816 */ /* 0x000fe200000000e3 */
[----:B------:R-:W-:Y:S01]  /*7140*/  IMAD R12, R53, 0x2, R50 ;  /* 0x00000002350c7824 */ /* 0x000fe200078e0232 */
[----:B0-----:R-:W-:Y:S01]  /*7150*/  PRMT R4, RZ, 0x7610, R4 ;  /* 0x00007610ff047816 */ /* 0x001fe20000000004 */
[----:B------:R-:W-:-:S02]  /*7160*/  IMAD.X R15, R51, 0x1, R114, P4 ;  /* 0x00000001330f7824 */ /* 0x000fc400020e0672 */
[----:B------:R-:W-:Y:S01]  /*7170*/  IMAD.U32 R6, RZ, RZ, UR4 ;  /* 0x00000004ff067e24 */ /* 0x000fe2000f8e00ff */
[----:B------:R0:W5:Y:S04]  /*7180*/  @P2 LDG.E.U16 R227, desc[UR22][R12.64] ;  /* 0x000000160ce32981 */ /* 0x000168000c1e1500 */
[----:B------:R0:W5:Y:S04]  /*7190*/  @P3 LDG.E.U16 R4, desc[UR22][R8.64] ;  /* 0x0000001608043981 */ /* 0x000168000c1e1500 */
[----:B------:R0:W5:Y:S01]  /*71a0*/  @P5 LDG.E.U16 R215, desc[UR22][R14.64] ;  /* 0x000000160ed75981 */ /* 0x000162000c1e1500 */
[----:B------:R-:W1:Y:S01]  /*71b0*/  SYNCS.PHASECHK.TRANS64.TRYWAIT P2, [UR6], R6 ;  /* 0x00000006ff0075a7 */ /* 0x000e620008041106 */
[----:B------:R-:W-:-:S04]  /*71c0*/  LOP3.LUT R5, R3, 0x3f, RZ, 0xc0, !PT ;  /* 0x0000003f03057812 */ /* 0x000fc800078ec0ff */
[----:B------:R-:W-:Y:S02]  /*71d0*/  ISETP.GE.AND P3, PT, R5, R46, PT ;  /* 0x0000002e0500720c */ /* 0x000fe40003f66270 */
[----:B--2---:R-:W-:Y:S01]  /*71e0*/  PRMT R5, R16, 0x5410, R19 ;  /* 0x0000541010057816 */ /* 0x004fe20000000013 */
[----:B01----:R-:W-:Y:S10]  /*71f0*/  @!P2 BRA `(.L_x_9) ;  /* 0x000000280070a947 */ /* 0x003ff40003800000 */
.L_x_17:
[----:B-----5:R-:W-:Y:S01]  /*7200*/  PRMT R32, R32, 0x5410, R35 ;  /* 0x0000541020207816 */ /* 0x020fe20000000023 */
[----:B------:R-:W-:Y:S01]  /*7210*/  IMAD.WIDE R138, R183, 0x2, R138 ;  /* 0x00000002b78a7825 */ /* 0x000fe200078e028a */
[----:B------:R-:W-:Y:S02]  /*7220*/  PRMT R6, R18, 0x5410, R17 ;  /* 0x0000541012067816 */ /* 0x000fe40000000011 */
[----:B------:R-:W-:Y:S01]  /*7230*/  PRMT R31, R31, 0x5410, R34 ;  /* 0x000054101f1f7816 */ /* 0x000fe20000000022 */
[----:B------:R-:W-:Y:S01]  /*7240*/  IMAD.WIDE R142, R183, 0x2, R142 ;  /* 0x00000002b78e7825 */ /* 0x000fe200078e028e */
[----:B------:R-:W-:Y:S02]  /*7250*/  PRMT R35, R4, 0x5410, R227 ;  /* 0x0000541004237816 */ /* 0x000fe400000000e3 */
[----:B------:R-:W-:Y:S01]  /*7260*/  PRMT R7, R195, 0x5410, R168 ;  /* 0x00005410c3077816 */ /* 0x000fe200000000a8 */
[----:B------:R-:W-:Y:S01]  /*7270*/  IMAD.WIDE R146, R183, 0x2, R146 ;  /* 0x00000002b7927825 */ /* 0x000fe200078e0292 */
[----:B------:R-:W-:-:S02]  /*7280*/  PRMT R8, R170, 0x5410, R201 ;  /* 0x00005410aa087816 */ /* 0x000fc400000000c9 */
[----:B------:R-:W-:Y:S01]  /*7290*/  PRMT R9, R197, 0x5410, R172 ;  /* 0x00005410c5097816 */ /* 0x000fe200000000ac */
        /* <DEDUP_REMOVED lines=9> */
[C---:B------:R-:W-:Y:S01]  /*7330*/  IMAD.WIDE R162, R183.reuse, 0x2, R162 ;  /* 0x00000002b7a27825 */ /* 0x040fe200078e02a2 */
[----:B------:R-:W-:Y:S02]  /*7340*/  PRMT R16, R186, 0x5410, R217 ;  /* 0x00005410ba107816 */ /* 0x000fe400000000d9 */
[----:B------:R-:W-:Y:S01]  /*7350*/  PRMT R17, R190, 0x5410, R219 ;  /* 0x00005410be117816 */ /* 0x000fe200000000db */
[C---:B------:R-:W-:Y:S01]  /*7360*/  IMAD.WIDE R166, R183.reuse, 0x2, R166 ;  /* 0x00000002b7a67825 */ /* 0x040fe200078e02a6 */
        /* <DEDUP_REMOVED lines=23> */
[----:B------:R-:W-:-:S03]  /*74e0*/  IMAD.WIDE R164, R183, 0x2, R164 ;  /* 0x00000002b7a47825 */ /* 0x000fc600078e02a4 */
[----:B------:R0:W-:Y:S01]  /*74f0*/  STTM.x32 tmem[UR12], R4 ;  /* 0x00000004000079ed */ /* 0x0001e200082c000c */
[----:B------:R-:W1:Y:S01]  /*7500*/  FENCE.VIEW.ASYNC.T ;  /* 0x00000000000073c6 */ /* 0x000e620000000200 */
[----:B0-----:R-:W-:Y:S01]  /*7510*/  PRMT R5, RZ, 0x7610, R5 ;  /* 0x00007610ff057816 */ /* 0x001fe20000000005 */
[----:B-1----:R-:W-:Y:S01]  /*7520*/  BAR.SYNC.DEFER_BLOCKING 0x0 ;  /* 0x0000000000007b1d */ /* 0x002fe20000010000 */
[----:B------:R-:W-:Y:S02]  /*7530*/  PRMT R9, RZ, 0x7610, R9 ;  /* 0x00007610ff097816 */ /* 0x000fe40000000009 */
[----:B------:R-:W-:Y:S02]  /*7540*/  PRMT R13, RZ, 0x7610, R13 ;  /* 0x00007610ff0d7816 */ /* 0x000fe4000000000d */
        /* <DEDUP_REMOVED lines=8> */
[----:B------:R-:W-:Y:S02]  /*75d0*/  PRMT R19, RZ, 0x7610, R19 ;  /* 0x00007610ff137816 */ /* 0x000fe40000000013 */
[----:B------:R-:W-:Y:S01]  /*75e0*/  PRMT R23, RZ, 0x7610, R23 ;  /* 0x00007610ff177816 */ /* 0x000fe20000000017 */
[----:B------:R-:W2:Y:S01]  /*75f0*/  @!P3 LDG.E.U16 R5, desc[UR22][R166.64] ;  /* 0x00000016a605b981 */ /* 0x000ea2000c1e1500 */
[----:B------:R-:W-:Y:S02]  /*7600*/  PRMT R27, RZ, 0x7610, R27 ;  /* 0x00007610ff1b7816 */ /* 0x000fe4000000001b */
[----:B------:R-:W-:Y:S01]  /*7610*/  PRMT R31, RZ, 0x7610, R31 ;  /* 0x00007610ff1f7816 */ /* 0x000fe2000000001f */
[----:B------:R-:W3:Y:S01]  /*7620*/  @!P3 LDG.E.U16 R9, desc[UR22][R162.64] ;  /* 0x00000016a209b981 */ /* 0x000ee2000c1e1500 */
[----:B------:R-:W-:-:S03]  /*7630*/  PRMT R35, RZ, 0x7610, R35 ;  /* 0x00007610ff237816 */ /* 0x000fc60000000023 */
[----:B------:R-:W4:Y:S04]  /*7640*/  @!P3 LDG.E.U16 R13, desc[UR22][R158.64] ;  /* 0x000000169e0db981 */ /* 0x000f28000c1e1500 */
        /* <DEDUP_REMOVED lines=12> */
[----:B------:R-:W4:Y:S01]  /*7710*/  @!P3 LDG.E.U16 R35, desc[UR22][R136.64] ;  /* 0x000000168823b981 */ /* 0x000f22000c1e1500 */
[----:B------:R-:W-:Y:S01]  /*7720*/  BAR.SYNC.DEFER_BLOCKING 0x0 ;  /* 0x0000000000007b1d */ /* 0x000fe20000010000 */
[----:B------:R-:W-:-:S04]  /*7730*/  ULEA UR6, UR20, UR9, 0x3 ;  /* 0x0000000914067291 */ /* 0x000fc8000f8e18ff */
[----:B------:R-:W-:Y:S01]  /*7740*/  UIADD3 UR6, UPT, UPT, UR6, 0x4000, URZ ;  /* 0x0000400006067890 */ /* 0x000fe2000fffe0ff */
[----:B--2---:R0:W-:Y:S04]  /*7750*/  STS.U16 [R118+UR9+0x2000], R5 ;  /* 0x0020000576007988 */ /* 0x0041e80008000409 */
[----:B---3--:R0:W-:Y:S04]  /*7760*/  STS.U16 [R118+UR9+0x2400], R9 ;  /* 0x0024000976007988 */ /* 0x0081e80008000409 */
[----:B----4-:R0:W-:Y:S04]  /*7770*/  STS.U16 [R118+UR9+0x2800], R13 ;  /* 0x0028000d76007988 */ /* 0x0101e80008000409 */
        /* <DEDUP_REMOVED lines=14> */
[----:B-1----:R-:W1:Y:S02]  /*7860*/  FENCE.VIEW.ASYNC.S ;  /* 0x00000000000073c6 */ /* 0x002e640000000000 */
[----:B-1----:R-:W-:Y:S06]  /*7870*/  BAR.SYNC.DEFER_BLOCKING 0x0 ;  /* 0x0000000000007b1d */ /* 0x002fec0000010000 */
[----:B------:R-:W-:Y:S05]  /*7880*/  @P0 BRA `(.L_x_10) ;  /* 0x00000000009c0947 */ /* 0x000fea0003800000 */
[----:B------:R-:W-:Y:S02]  /*7890*/  UIADD3 UR21, UPT, UPT, UR8, 0x88, URZ ;  /* 0x0000008808157890 */ /* 0x000fe4000fffe0ff */
[----:B------:R-:W-:Y:S02]  /*78a0*/  UIADD3 UR30, UPT, UPT, UR8, 0x90, URZ ;  /* 0x00000090081e7890 */ /* 0x000fe4000fffe0ff */
[----:B------:R-:W-:Y:S02]  /*78b0*/  UIADD3 UR31, UPT, UPT, UR8, 0x98, URZ ;  /* 0x00000098081f7890 */ /* 0x000fe4000fffe0ff */
[----:B------:R-:W-:Y:S02]  /*78c0*/  UIADD3 UR36, UPT, UPT, UR8, 0x40, URZ ;  /* 0x0000004008247890 */ /* 0x000fe4000fffe0ff */
        /* <DEDUP_REMOVED lines=8> */
[----:B------:R1:W-:Y:S01]  /*7950*/  UTCHMMA tmem[UR11], gdesc[UR16], tmem[UR8], tmem[UR18], idesc[UR19], UPT ;  /* 0x00ff12100b0079ea */ /* 0x0003e2000b800008 */
[----:B------:R-:W-:Y:S01]  /*7960*/  UIADD3 UR49, UPT, UPT, UR8, 0xb8, URZ ;  /* 0x000000b808317890 */ /* 0x000fe2000fffe0ff */
[----:B------:R-:W-:Y:S01]  /*7970*/  UMOV UR28, 0x0 ;  /* 0x00000000001c7882 */ /* 0x000fe20000000000 */
[----:B------:R-:W-:Y:S01]  /*7980*/  UMOV UR29, 0x8100490 ;  /* 0x08100490001d7882 */ /* 0x000fe20000000000 */
[----:B------:R-:W-:Y:S01]  /*7990*/  UMOV UR32, 0x0 ;  /* 0x0000000000207882 */ /* 0x000fe20000000000 */
[----:B------:R-:W-:Y:S01]  /*79a0*/  UMOV UR33, 0x8100490 ;  /* 0x0810049000217882 */ /* 0x000fe20000000000 */
        /* <DEDUP_REMOVED lines=11> */
[----:B------:R-:W-:Y:S01]  /*7a60*/  UMOV UR7, URZ ;  /* 0x000000ff00077c82 */ /* 0x000fe20008000000 */
[----:B------:R1:W-:Y:S01]  /*7a70*/  UTCHMMA tmem[UR37], gdesc[UR16], tmem[UR36], tmem[UR38], idesc[UR39], UPT ;  /* 0x00ff2610250079ea */ /* 0x0003e2000b800024 */
        /* <DEDUP_REMOVED lines=8> */
.L_x_10:
[----:B------:R-:W-:Y:S01]  /*7b00*/  UIADD3 UR20, UPT, UPT, UR20, 0x1, URZ ;  /* 0x0000000114147890 */ /* 0x000fe2000fffe0ff */
[----:B------:R-:W-:Y:S01]  /*7b10*/  IMAD.WIDE R50, R120, 0x2, R50 ;  /* 0x0000000278327825 */ /* 0x000fe200078e0232 */
[----:B------:R-:W-:Y:S02]  /*7b20*/  UIADD3 UR13, UPT, UPT, UR13, -0x1, URZ ;  /* 0xffffffff0d0d7890 */ /* 0x000fe4000fffe0ff */
[----:B------:R-:W-:Y:S01]  /*7b30*/  UISETP.GT.AND UP1, UPT, UR20, 0x1, UPT ;  /* 0x000000011400788c */ /* 0x000fe2000bf24270 */
[----:B------:R-:W-:-:S03]  /*7b40*/  VIADD R46, R46, 0xffffffc0 ;  /* 0xffffffc02e2e7836 */ /* 0x000fc60000000000 */
[----:B-1----:R-:W-:Y:S02]  /*7b50*/  USEL UR4, URZ, 0x1, !UP1 ;  /* 0x00000001ff047887 */ /* 0x002fe4000c800000 */
[----:B------:R-:W-:Y:S02]  /*7b60*/  USEL UR20, UR20, URZ, !UP1 ;  /* 0x000000ff14147287 */ /* 0x000fe4000c800000 */
[----:B------:R-:W-:Y:S02]  /*7b70*/  UISETP.NE.U32.AND UP1, UPT, UR13, URZ, UPT ;  /* 0x000000ff0d00728c */ /* 0x000fe4000bf25070 */
[----:B------:R-:W-:-:S03]  /*7b80*/  ULOP3.LUT UR7, UR5, UR4, URZ, 0x3c, !UPT ;  /* 0x0000000405077292 */ /* 0x000fc6000f8e3cff */
[----:B------:R-:W-:-:S04]  /*7b90*/  UMOV UR4, UR5 ;  /* 0x0000000500047c82 */ /* 0x000fc80008000000 */
[----:B------:R-:W-:Y:S01]  /*7ba0*/  UMOV UR5, UR7 ;  /* 0x0000000700057c82 */ /* 0x000fe20008000000 */
[----:B------:R-:W-:Y:S05]  /*7bb0*/  BRA.U UP1, `(.L_x_11) ;  /* 0xffffffdd01507547 */ /* 0x000fea000b83ffff */
.L_x_8:
[----:B------:R-:W1:Y:S01]  /*7bc0*/  LDCU UR5, c[0x0][0x3a0] ;  /* 0x00007400ff0577ac */ /* 0x000e620008000800 */
[----:B------:R-:W2:Y:S01]  /*7bd0*/  LDCU UR7, c[0x0][0x3b4] ;  /* 0x00007680ff0777ac */ /* 0x000ea20008000800 */
[----:B------:R-:W3:Y:S01]  /*7be0*/  LDCU UR11, c[0x0][0x3b8] ;  /* 0x00007700ff0b77ac */ /* 0x000ee20008000800 */
[----:B------:R-:W4:Y:S01]  /*7bf0*/  LDCU.128 UR12, c[0x0][0x390] ;  /* 0x00007200ff0c77ac */ /* 0x000f220008000c00 */
[----:B-1----:R-:W-:-:S04]  /*7c00*/  UIADD3 UR5, UPT, UPT, UR5, 0x3f, URZ ;  /* 0x0000003f05057890 */ /* 0x002fc8000fffe0ff */
[----:B------:R-:W-:-:S09]  /*7c10*/  UISETP.GE.AND UP1, UPT, UR5, 0x40, UPT ;  /* 0x000000400500788c */ /* 0x000fd2000bf26270 */
[----:B--234-:R-:W-:Y:S05]  /*7c20*/  BRA.U !UP1, `(.L_x_12) ;  /* 0x0000000109107547 */ /* 0x01cfea000b800000 */
[----:B------:R-:W-:-:S06]  /*7c30*/  USHF.L.U32 UR4, UR4, 0x1f, URZ ;  /* 0x0000001f04047899 */ /* 0x000fcc00080006ff */
[----:B------:R-:W-:-:S04]  /*7c40*/  IMAD.U32 R3, RZ, RZ, UR4 ;  /* 0x00000004ff037e24 */ /* 0x000fc8000f8e00ff */
[----:B------:R-:W1:Y:S02]  /*7c50*/  SYNCS.PHASECHK.TRANS64.TRYWAIT P0, [UR6], R3 ;  /* 0x00000003ff0075a7 */ /* 0x000e640008001106 */
[----:B-1----:R-:W-:Y:S05]  /*7c60*/  @!P0 BRA `(.L_x_13) ;  /* 0x0000001c00e08947 */ /* 0x002fea0003800000 */
.L_x_12:
[----:B------:R-:W-:Y:S01]  /*7c70*/  BAR.SYNC.DEFER_BLOCKING 0x0 ;  /* 0x0000000000007b1d */ /* 0x000fe20000010000 */
[----:B------:R-:W-:Y:S01]  /*7c80*/  IMAD R69, R0, UR11, RZ ;  /* 0x0000000b00457c24 */ /* 0x000fe2000f8e02ff */
[C---:B------:R-:W-:Y:S01]  /*7c90*/  ISETP.GE.AND P0, PT, R2.reuse, UR14, PT ;  /* 0x0000000e02007c0c */ /* 0x040fe2000bf06270 */
[----:B------:R-:W-:Y:S02]  /*7ca0*/  IMAD R3, R2, UR7, RZ ;  /* 0x0000000702037c24 */ /* 0x000fe4000f8e02ff */
[----:B------:R-:W-:Y:S02]  /*7cb0*/  VIADD R71, R69, UR11 ;  /* 0x0000000b45477c36 */ /* 0x000fe40008000000 */
[C---:B------:R-:W-:Y:S01]  /*7cc0*/  VIADD R68, R0.reuse, 0x3 ;  /* 0x0000000300447836 */ /* 0x040fe20000000000 */
[----:B------:R-:W-:Y:S01]  /*7cd0*/  LEA R2, P2, R3, UR12, 0x1 ;  /* 0x0000000c03027c11 */ /* 0x000fe2000f8408ff */
[----:B------:R-:W-:Y:S02]  /*7ce0*/  VIADD R73, R71, UR11 ;  /* 0x0000000b47497c36 */ /* 0x000fe40008000000 */
[----:B------:R-:W-:Y:S01]  /*7cf0*/  VIADD R70, R0, 0x2 ;  /* 0x0000000200467836 */ /* 0x000fe20000000000 */
[----:B------:R-:W-:Y:S01]  /*7d00*/  LEA.HI.X.SX32 R3, R3, UR13, 0x1, P2 ;  /* 0x0000000d03037c11 */ /* 0x000fe200090f0eff */
[----:B------:R-:W-:Y:S01]  /*7d10*/  VIADD R75, R73, UR11 ;  /* 0x0000000b494b7c36 */ /* 0x000fe20008000000 */
[----:B------:R-:W-:Y:S01]  /*7d20*/  ISETP.LT.AND P3, PT, R68, UR15, !P0 ;  /* 0x0000000f44007c0c */ /* 0x000fe2000c761270 */
[----:B------:R-:W-:Y:S01]  /*7d30*/  VIADD R72, R0, 0x1 ;  /* 0x0000000100487836 */ /* 0x000fe20000000000 */
[----:B------:R-:W-:Y:S01]  /*7d40*/  LEA R68, P5, R71, R2, 0x1 ;  /* 0x0000000247447211 */ /* 0x000fe200078a08ff */
[----:B------:R-:W-:Y:S01]  /*7d50*/  VIADD R77, R75, UR11 ;  /* 0x0000000b4b4d7c36 */ /* 0x000fe20008000000 */
[----:B------:R-:W-:Y:S01]  /*7d60*/  ISETP.LT.AND P6, PT, R70, UR15, !P0 ;  /* 0x0000000f46007c0c */ /* 0x000fe2000c7c1270 */
[----:B------:R-:W-:Y:S01]  /*7d70*/  VIADD R87, R0, 0x4 ;  /* 0x0000000400577836 */ /* 0x000fe20000000000 */
[----:B------:R-:W-:Y:S01]  /*7d80*/  ISETP.LT.AND P4, PT, R72, UR15, !P0 ;  /* 0x0000000f48007c0c */ /* 0x000fe2000c781270 */
[----:B------:R-:W-:-:S02]  /*7d90*/  VIADD R79, R77, UR11 ;  /* 0x0000000b4d4f7c36 */ /* 0x000fc40008000000 */
[----:B------:R-:W-:Y:S01]  /*7da0*/  VIADD R86, R0, 0x5 ;  /* 0x0000000500567836 */ /* 0x000fe20000000000 */
[----:B------:R-:W1:Y:S02]  /*7db0*/  @!P1 SYNCS.CCTL.IV [UR9+0x4000] ;  /* 0x00400000ff0099b1 */ /* 0x000e640008000009 */
[----:B-1----:R-:W-:Y:S01]  /*7dc0*/  BAR.SYNC.DEFER_BLOCKING 0x0 ;  /* 0x0000000000007b1d */ /* 0x002fe20000010000 */
[----:B------:R-:W-:-:S04]  /*7dd0*/  VIADD R81, R79, UR11 ;  /* 0x0000000b4f517c36 */ /* 0x000fc80008000000 */
[----:B------:R-:W-:Y:S01]  /*7de0*/  VIADD R83, R81, UR11 ;  /* 0x0000000b51537c36 */ /* 0x000fe20008000000 */
[----:B0-----:R-:W0:Y:S03]  /*7df0*/  LDTM.x64 R4, tmem[UR10] ;  /* 0x0000000a000479ee */ /* 0x001e260008340000 */
[----:B------:R-:W-:Y:S01]  /*7e00*/  VIADD R84, R83, UR11 ;  /* 0x0000000b53547c36 */ /* 0x000fe20008000000 */
[----:B------:R-:W1:Y:S01]  /*7e10*/  @!P1 SYNCS.CCTL.IV [UR9+0x4008] ;  /* 0x00400800ff0099b1 */ /* 0x000e620008000009 */
[----:B------:R-:W-:Y:S01]  /*7e20*/  ISETP.LT.AND P1, PT, R0, UR15, !P0 ;  /* 0x0000000f00007c0c */ /* 0x000fe2000c721270 */
[----:B------:R-:W-:Y:S01]  /*7e30*/  NOP ;  /* 0x0000000000007918 */ /* 0x000fe20000000000 */
[----:B0-----:R-:W-:Y:S02]  /*7e40*/  F2FP.BF16.F32.PACK_AB R85, R5, R4 ;  /* 0x000000040555723e */ /* 0x001fe400000010ff */
[----:B------:R-:W-:-:S02]  /*7e50*/  LEA R4, P2, R69, R2, 0x1 ;  /* 0x0000000245047211 */ /* 0x000fc400078408ff */
[----:B------:R-:W-:Y:S01]  /*7e60*/  F2FP.BF16.F32.PACK_AB R6, R7, R6 ;  /* 0x000000060706723e */ /* 0x000fe200000010ff */
[----:B------:R-:W-:Y:S01]  /*7e70*/  VIADD R7, R0, 0x7 ;  /* 0x0000000700077836 */ /* 0x000fe20000000000 */
[-C--:B------:R-:W-:Y:S02]  /*7e80*/  LEA.HI.X.SX32 R5, R69, R3.reuse, 0x1, P2 ;  /* 0x0000000345057211 */ /* 0x080fe400010f0eff */
[-C--:B------:R-:W-:Y:S02]  /*7e90*/  LEA R70, P2, R73, R2.reuse, 0x1 ;  /* 0x0000000249467211 */ /* 0x080fe400078408ff */
[-C--:B------:R-:W-:Y:S01]  /*7ea0*/  LEA.HI.X.SX32 R69, R71, R3.reuse, 0x1, P5 ;  /* 0x0000000347457211 */ /* 0x080fe200028f0eff */
[----:B------:R0:W-:Y:S01]  /*7eb0*/  @P1 STG.E.U16 desc[UR22][R4.64], R85 ;  /* 0x0000005504001986 */ /* 0x0001e2000c101516 */
[----:B------:R-:W-:Y:S02]  /*7ec0*/  LEA R72, P5, R75, R2, 0x1 ;  /* 0x000000024b487211 */ /* 0x000fe400078a08ff */
[----:B------:R-:W-:-:S02]  /*7ed0*/  LEA.HI.X.SX32 R71, R73, R3, 0x1, P2 ;  /* 0x0000000349477211 */ /* 0x000fc400010f0eff */
[-C--:B------:R-:W-:Y:S02]  /*7ee0*/  LEA R74, P2, R77, R2.reuse, 0x1 ;  /* 0x000000024d4a7211 */ /* 0x080fe400078408ff */
[-C--:B------:R-:W-:Y:S02]  /*7ef0*/  LEA.HI.X.SX32 R73, R75, R3.reuse, 0x1, P5 ;  /* 0x000000034b497211 */ /* 0x080fe400028f0eff */
[-C--:B------:R-:W-:Y:S02]  /*7f00*/  LEA R76, P5, R79, R2.reuse, 0x1 ;  /* 0x000000024f4c7211 */ /* 0x080fe400078a08ff */
[-C--:B------:R-:W-:Y:S01]  /*7f10*/  LEA.HI.X.SX32 R75, R77, R3.reuse, 0x1, P2 ;  /* 0x000000034d4b7211 */ /* 0x080fe200010f0eff */
[----:B0-----:R-:W-:Y:S01]  /*7f20*/  VIADD R4, R0, 0x9 ;  /* 0x0000000900047836 */ /* 0x001fe20000000000 */
[----:B------:R-:W-:Y:S02]  /*7f30*/  LEA R78, P2, R81, R2, 0x1 ;  /* 0x00000002514e7211 */ /* 0x000fe400078408ff */
[----:B------:R-:W-:-:S02]  /*7f40*/  LEA.HI.X.SX32 R77, R79, R3, 0x1, P5 ;  /* 0x000000034f4d7211 */ /* 0x000fc400028f0eff */
[-C--:B------:R-:W-:Y:S02]  /*7f50*/  LEA R80, P5, R83, R2.reuse, 0x1 ;  /* 0x0000000253507211 */ /* 0x080fe400078a08ff */
[-C--:B------:R-:W-:Y:S02]  /*7f60*/  LEA.HI.X.SX32 R79, R81, R3.reuse, 0x1, P2 ;  /* 0x00000003514f7211 */ /* 0x080fe400010f0eff */
[----:B------:R-:W-:Y:S02]  /*7f70*/  LEA.HI.X.SX32 R81, R83, R3, 0x1, P5 ;  /* 0x0000000353517211 */ /* 0x000fe400028f0eff */
[----:B------:R-:W-:Y:S02]  /*7f80*/  ISETP.LT.AND P5, PT, R87, UR15, !P0 ;  /* 0x0000000f57007c0c */ /* 0x000fe4000c7a1270 */
[----:B------:R-:W-:Y:S02]  /*7f90*/  PRMT R5, R85, 0x7632, R5 ;  /* 0x0000763255057816 */ /* 0x000fe40000000005 */
[----:B------:R-:W-:-:S02]  /*7fa0*/  LEA R82, P2, R84, R2, 0x1 ;  /* 0x0000000254527211 */ /* 0x000fc400078408ff */
[----:B------:R-:W-:Y:S01]  /*7fb0*/  F2FP.BF16.F32.PACK_AB R8, R9, R8 ;  /* 0x000000080908723e */ /* 0x000fe200000010ff */
[----:B------:R0:W-:Y:S01]  /*7fc0*/  @P4 STG.E.U16 desc[UR22][R68.64], R5 ;  /* 0x0000000544004986 */ /* 0x0001e2000c101516 */
[----:B------:R-:W-:Y:S02]  /*7fd0*/  PRMT R9, R6, 0x7632, R9 ;  /* 0x0000763206097816 */ /* 0x000fe40000000009 */
[-C--:B------:R-:W-:Y:S01]  /*7fe0*/  LEA.HI.X.SX32 R83, R84, R3.reuse, 0x1, P2 ;  /* 0x0000000354537211 */ /* 0x080fe200010f0eff */
[----:B------:R2:W-:Y:S01]  /*7ff0*/  @P6 STG.E.U16 desc[UR22][R70.64], R6 ;  /* 0x0000000646006986 */ /* 0x0005e2000c101516 */
[----:B------:R-:W-:Y:S01]  /*8000*/  ISETP.LT.AND P2, PT, R86, UR15, !P0 ;  /* 0x0000000f56007c0c */ /* 0x000fe2000c741270 */
[----:B------:R-:W-:Y:S01]  /*8010*/  VIADD R86, R0, 0x6 ;  /* 0x0000000600567836 */ /* 0x000fe20000000000 */
[----:B------:R-:W-:Y:S01]  /*8020*/  ISETP.LT.AND P4, PT, R7, UR15, !P0 ;  /* 0x0000000f07007c0c */ /* 0x000fe2000c781270 */
[----:B------:R3:W-:Y:S01]  /*8030*/  @P3 STG.E.U16 desc[UR22][R72.64], R9 ;  /* 0x0000000948003986 */ /* 0x0007e2000c101516 */
[----:B------:R-:W-:Y:S01]  /*8040*/  ISETP.LT.AND P3, PT, R4, UR15, !P0 ;  /* 0x0000000f04007c0c */ /* 0x000fe2000c761270 */
[----:B------:R-:W-:Y:S01]  /*8050*/  VIADD R4, R0, 0xa ;  /* 0x0000000a00047836 */ /* 0x000fe20000000000 */
[----:B------:R-:W-:Y:S01]  /*8060*/  ISETP.LT.AND P1, PT, R86, UR15, !P0 ;  /* 0x0000000f56007c0c */ /* 0x000fe2000c721270 */
[----:B------:R-:W-:Y:S01]  /*8070*/  @P5 STG.E.U16 desc[UR22][R74.64], R8 ;  /* 0x000000084a005986 */ /* 0x000fe2000c101516 */
[----:B0-----:R-:W-:Y:S01]  /*8080*/  PRMT R5, R8, 0x7632, R5 ;  /* 0x0000763208057816 */ /* 0x001fe20000000005 */
[----:B------:R-:W-:Y:S01]  /*8090*/  VIADD R7, R0, 0x8 ;  /* 0x0000000800077836 */ /* 0x000fe20000000000 */
[----:B------:R-:W-:Y:S01]  /*80a0*/  ISETP.LT.AND P5, PT, R4, UR15, !P0 ;  /* 0x0000000f04007c0c */ /* 0x000fe2000c7a1270 */
[----:B------:R-:W-:Y:S01]  /*80b0*/  VIADD R4, R0, 0xb ;  /* 0x0000000b00047836 */ /* 0x000fe20000000000 */
[----:B------:R-:W-:Y:S01]  /*80c0*/  F2FP.BF16.F32.PACK_AB R10, R11, R10 ;  /* 0x0000000a0b0a723e */ /* 0x000fe200000010ff */
[----:B------:R0:W-:Y:S01]  /*80d0*/  @P2 STG.E.U16 desc[UR22][R76.64], R5 ;  /* 0x000000054c002986 */ /* 0x0001e2000c101516 */
[----:B------:R-:W-:Y:S01]  /*80e0*/  VIADD R84, R84, UR11 ;  /* 0x0000000b54547c36 */ /* 0x000fe20008000000 */
[----:B------:R-:W-:Y:S01]  /*80f0*/  ISETP.LT.AND P6, PT, R7, UR15, !P0 ;  /* 0x0000000f07007c0c */ /* 0x000fe2000c7c1270 */
[----:B--2---:R-:W-:Y:S01]  /*8100*/  VIADD R6, R0, 0xd ;  /* 0x0000000d00067836 */ /* 0x004fe20000000000 */
[----:B------:R-:W-:Y:S01]  /*8110*/  ISETP.LT.AND P2, PT, R4, UR15, !P0 ;  /* 0x0000000f04007c0c */ /* 0x000fe2000c741270 */
[----:B------:R-:W-:Y:S01]  /*8120*/  VIADD R4, R0, 0xc ;  /* 0x0000000c00047836 */ /* 0x000fe20000000000 */
[----:B---3--:R-:W-:Y:S01]  /*8130*/  PRMT R9, R10, 0x7632, R9 ;  /* 0x000076320a097816 */ /* 0x008fe20000000009 */
[----:B------:R2:W-:Y:S01]  /*8140*/  @P1 STG.E.U16 desc[UR22][R78.64], R10 ;  /* 0x0000000a4e001986 */ /* 0x0005e2000c101516 */
[----:B------:R-:W-:Y:S01]  /*8150*/  F2FP.BF16.F32.PACK_AB R12, R13, R12 ;  /* 0x0000000c0d0c723e */ /* 0x000fe200000010ff */
[----:B------:R-:W-:Y:S01]  /*8160*/  VIADD R7, R0, 0xe ;  /* 0x0000000e00077836 */ /* 0x000fe20000000000 */
[----:B------:R-:W-:Y:S01]  /*8170*/  ISETP.LT.AND P1, PT, R4, UR15, !P0 ;  /* 0x0000000f04007c0c */ /* 0x000fe2000c721270 */
[----:B------:R3:W-:Y:S01]  /*8180*/  @P4 STG.E.U16 desc[UR22][R80.64], R9 ;  /* 0x0000000950004986 */ /* 0x0007e2000c101516 */
[----:B------:R-:W-:Y:S01]  /*8190*/  LEA R4, P4, R84, R2, 0x1 ;  /* 0x0000000254047211 */ /* 0x000fe200078808ff */
[----:B------:R-:W-:Y:S01]  /*81a0*/  VIADD R11, R0, 0xf ;  /* 0x0000000f000b7836 */ /* 0x000fe20000000000 */
[----:B------:R-:W-:Y:S01]  /*81b0*/  PRMT R13, R12, 0x7632, R13 ;  /* 0x000076320c0d7816 */ /* 0x000fe2000000000d */
[----:B------:R-:W-:Y:S01]  /*81c0*/  @P6 STG.E.U16 desc[UR22][R82.64], R12 ;  /* 0x0000000c52006986 */ /* 0x000fe2000c101516 */
[C---:B0-----:R-:W-:Y:S01]  /*81d0*/  LEA.HI.X.SX32 R5, R84.reuse, R3, 0x1, P4 ;  /* 0x0000000354057211 */ /* 0x041fe200020f0eff */
[----:B------:R-:W-:Y:S01]  /*81e0*/  VIADD R84, R84, UR11 ;  /* 0x0000000b54547c36 */ /* 0x000fe20008000000 */
[----:B------:R-:W-:-:S02]  /*81f0*/  ISETP.LT.AND P4, PT, R6, UR15, !P0 ;  /* 0x0000000f06007c0c */ /* 0x000fc4000c781270 */
[----:B------:R-:W-:Y:S01]  /*8200*/  F2FP.BF16.F32.PACK_AB R14, R15, R14 ;  /* 0x0000000e0f0e723e */ /* 0x000fe200000010ff */
[C---:B--2---:R-:W-:Y:S01]  /*8210*/  VIADD R10, R84.reuse, UR11 ;  /* 0x0000000b540a7c36 */ /* 0x044fe20008000000 */
[CC--:B------:R-:W-:Y:S01]  /*8220*/  LEA R6, P6, R84.reuse, R2.reuse, 0x1 ;  /* 0x0000000254067211 */ /* 0x0c0fe200078c08ff */
[----:B------:R0:W-:Y:S01]  /*8230*/  @P3 STG.E.U16 desc[UR22][R4.64], R13 ;  /* 0x0000000d04003986 */ /* 0x0001e2000c101516 */
[----:B------:R-:W-:Y:S02]  /*8240*/  ISETP.LT.AND P3, PT, R7, UR15, !P0 ;  /* 0x0000000f07007c0c */ /* 0x000fe4000c761270 */
[-C--:B------:R-:W-:Y:S02]  /*8250*/  LEA.HI.X.SX32 R7, R84, R3.reuse, 0x1, P6 ;  /* 0x0000000354077211 */ /* 0x080fe400030f0eff */
[----:B------:R-:W-:Y:S02]  /*8260*/  LEA R8, P6, R10, R2, 0x1 ;  /* 0x000000020a087211 */ /* 0x000fe400078c08ff */
[----:B------:R-:W-:Y:S01]  /*8270*/  PRMT R15, R14, 0x7632, R15 ;  /* 0x000076320e0f7816 */ /* 0x000fe2000000000f */
[----:B------:R2:W-:Y:S01]  /*8280*/  @P5 STG.E.U16 desc[UR22][R6.64], R14 ;  /* 0x0000000e06005986 */ /* 0x0005e2000c101516 */
[C---:B---3--:R-:W-:Y:S01]  /*8290*/  LEA.HI.X.SX32 R9, R10.reuse, R3, 0x1, P6 ;  /* 0x000000030a097211 */ /* 0x048fe200030f0eff */
[----:B------:R-:W-:Y:S01]  /*82a0*/  VIADD R10, R10, UR11 ;  /* 0x0000000b0a0a7c36 */ /* 0x000fe20008000000 */
[----:B------:R-:W-:Y:S01]  /*82b0*/  ISETP.LT.AND P5, PT, R11, UR15, !P0 ;  /* 0x0000000f0b007c0c */ /* 0x000fe2000c7a1270 */
[----:B0-----:R-:W-:Y:S01]  /*82c0*/  VIADD R5, R0, 0x10 ;  /* 0x0000001000057836 */ /* 0x001fe20000000000 */
[----:B------:R-:W-:Y:S01]  /*82d0*/  F2FP.BF16.F32.PACK_AB R16, R17, R16 ;  /* 0x000000101110723e */ /* 0x000fe200000010ff */
[C---:B------:R-:W-:Y:S01]  /*82e0*/  VIADD R12, R10.reuse, UR11 ;  /* 0x0000000b0a0c7c36 */ /* 0x040fe20008000000 */
[----:B------:R-:W-:Y:S01]  /*82f0*/  LEA R4, P6, R10, R2, 0x1 ;  /* 0x000000020a047211 */ /* 0x000fe200078c08ff */
[----:B------:R0:W-:Y:S01]  /*8300*/  @P2 STG.E.U16 desc[UR22][R8.64], R15 ;  /* 0x0000000f08002986 */ /* 0x0001e2000c101516 */
[----:B------:R-:W-:-:S02]  /*8310*/  ISETP.LT.AND P2, PT, R5, UR15, !P0 ;  /* 0x0000000f05007c0c */ /* 0x000fc4000c741270 */
[-C--:B------:R-:W-:Y:S01]  /*8320*/  LEA.HI.X.SX32 R5, R10, R3.reuse, 0x1, P6 ;  /* 0x000000030a057211 */ /* 0x080fe200030f0eff */
[----:B--2---:R-:W-:Y:S01]  /*8330*/  VIADD R6, R0, 0x11 ;  /* 0x0000001100067836 */ /* 0x004fe20000000000 */
[----:B------:R-:W-:Y:S01]  /*8340*/  LEA R10, P6, R12, R2, 0x1 ;  /* 0x000000020c0a7211 */ /* 0x000fe200078c08ff */
[----:B------:R-:W-:Y:S01]  /*8350*/  VIADD R7, R0, 0x12 ;  /* 0x0000001200077836 */ /* 0x000fe20000000000 */
[----:B------:R-:W-:Y:S01]  /*8360*/  F2FP.BF16.F32.PACK_AB R18, R19, R18 ;  /* 0x000000121312723e */ /* 0x000fe200000010ff */
[----:B------:R2:W-:Y:S01]  /*8370*/  @P1 STG.E.U16 desc[UR22][R4.64], R16 ;  /* 0x0000001004001986 */ /* 0x0005e2000c101516 */
[C---:B------:R-:W-:Y:S01]  /*8380*/  LEA.HI.X.SX32 R11, R12.reuse, R3, 0x1, P6 ;  /* 0x000000030c0b7211 */ /* 0x040fe200030f0eff */
[----:B------:R-:W-:Y:S01]  /*8390*/  VIADD R12, R12, UR11 ;  /* 0x0000000b0c0c7c36 */ /* 0x000fe20008000000 */
[----:B------:R-:W-:Y:S02]  /*83a0*/  ISETP.LT.AND P1, PT, R6, UR15, !P0 ;  /* 0x0000000f06007c0c */ /* 0x000fe4000c721270 */
[----:B0-----:R-:W-:Y:S01]  /*83b0*/  PRMT R9, R16, 0x7632, R9 ;  /* 0x0000763210097816 */ /* 0x001fe20000000009 */
[C---:B------:R-:W-:Y:S01]  /*83c0*/  VIADD R13, R12.reuse, UR11 ;  /* 0x0000000b0c0d7c36 */ /* 0x040fe20008000000 */
[----:B------:R-:W-:-:S02]  /*83d0*/  LEA R6, P6, R12, R2, 0x1 ;  /* 0x000000020c067211 */ /* 0x000fc400078c08ff */
[----:B------:R-:W-:Y:S01]  /*83e0*/  F2FP.BF16.F32.PACK_AB R20, R21, R20 ;  /* 0x000000141514723e */ /* 0x000fe200000010ff */
[----:B------:R0:W-:Y:S01]  /*83f0*/  @P4 STG.E.U16 desc[UR22][R10.64], R9 ;  /* 0x000000090a004986 */ /* 0x0001e2000c101516 */
[----:B------:R-:W-:Y:S01]  /*8400*/  ISETP.LT.AND P4, PT, R7, UR15, !P0 ;  /* 0x0000000f07007c0c */ /* 0x000fe2000c781270 */
[----:B--2---:R-:W-:Y:S01]  /*8410*/  VIADD R4, R0, 0x13 ;  /* 0x0000001300047836 */ /* 0x004fe20000000000 */
[----:B------:R-:W-:Y:S01]  /*8420*/  LEA.HI.X.SX32 R7, R12, R3, 0x1, P6 ;  /* 0x000000030c077211 */ /* 0x000fe200030f0eff */
[C---:B------:R-:W-:Y:S01]  /*8430*/  VIADD R5, R0.reuse, 0x14 ;  /* 0x0000001400057836 */ /* 0x040fe20000000000 */
[----:B------:R-:W-:Y:S01]  /*8440*/  LEA R8, P6, R13, R2, 0x1 ;  /* 0x000000020d087211 */ /* 0x000fe200078c08ff */
[----:B------:R-:W-:Y:S01]  /*8450*/  VIADD R16, R0, 0x3e ;  /* 0x0000003e00107836 */ /* 0x000fe20000000000 */
[----:B------:R-:W-:Y:S01]  /*8460*/  F2FP.BF16.F32.PACK_AB R22, R23, R22 ;  /* 0x000000161716723e */ /* 0x000fe200000010ff */
[----:B------:R2:W-:Y:S01]  /*8470*/  @P3 STG.E.U16 desc[UR22][R6.64], R18 ;  /* 0x0000001206003986 */ /* 0x0005e2000c101516 */
[----:B------:R-:W-:-:S02]  /*8480*/  ISETP.LT.AND P3, PT, R4, UR15, !P0 ;  /* 0x0000000f04007c0c */ /* 0x000fc4000c761270 */
[----:B------:R-:W-:Y:S02]  /*8490*/  F2FP.BF16.F32.PACK_AB R24, R25, R24 ;  /* 0x000000181918723e */ /* 0x000fe400000010ff */
[CC--:B0-----:R-:W-:Y:S01]  /*84a0*/  LEA.HI.X.SX32 R9, R13.reuse, R3.reuse, 0x1, P6 ;  /* 0x000000030d097211 */ /* 0x0c1fe200030f0eff */
[----:B------:R-:W-:Y:S01]  /*84b0*/  VIADD R13, R13, UR11 ;  /* 0x0000000b0d0d7c36 */ /* 0x000fe20008000000 */
[----:B------:R-:W-:Y:S02]  /*84c0*/  PRMT R11, R18, 0x7632, R11 ;  /* 0x00007632120b7816 */ /* 0x000fe4000000000b */
[----:B------:R-:W-:Y:S01]  /*84d0*/  F2FP.BF16.F32.PACK_AB R26, R27, R26 ;  /* 0x0000001a1b1a723e */ /* 0x000fe200000010ff */
[C---:B------:R-:W-:Y:S01]  /*84e0*/  VIADD R12, R13.reuse, UR11 ;  /* 0x0000000b0d0c7c36 */ /* 0x040fe20008000000 */
[-C--:B------:R-:W-:Y:S01]  /*84f0*/  LEA R4, P6, R13, R2.reuse, 0x1 ;  /* 0x000000020d047211 */ /* 0x080fe200078c08ff */
[----:B------:R0:W-:Y:S01]  /*8500*/  @P5 STG.E.U16 desc[UR22][R8.64], R11 ;  /* 0x0000000b08005986 */ /* 0x0001e2000c101516 */
[----:B------:R-:W-:Y:S01]  /*8510*/  ISETP.LT.AND P5, PT, R5, UR15, !P0 ;  /* 0x0000000f05007c0c */ /* 0x000fe2000c7a1270 */
[C---:B--2---:R-:W-:Y:S01]  /*8520*/  VIADD R6, R0.reuse, 0x15 ;  /* 0x0000001500067836 */ /* 0x044fe20000000000 */
[----:B------:R-:W-:Y:S01]  /*8530*/  LEA.HI.X.SX32 R5, R13, R3, 0x1, P6 ;  /* 0x000000030d057211 */ /* 0x000fe200030f0eff */
[----:B------:R-:W-:Y:S01]  /*8540*/  VIADD R7, R0, 0x16 ;  /* 0x0000001600077836 */ /* 0x000fe20000000000 */
[----:B------:R-:W-:-:S02]  /*8550*/  LEA R10, P6, R12, R2, 0x1 ;  /* 0x000000020c0a7211 */ /* 0x000fc400078c08ff */
[----:B------:R-:W-:Y:S01]  /*8560*/  F2FP.BF16.F32.PACK_AB R28, R29, R28 ;  /* 0x0000001c1d1c723e */ /* 0x000fe200000010ff */
[----:B------:R2:W-:Y:S01]  /*8570*/  @P2 STG.E.U16 desc[UR22][R4.64], R20 ;  /* 0x0000001404002986 */ /* 0x0005e2000c101516 */
[----:B------:R-:W-:Y:S02]  /*8580*/  ISETP.LT.AND P2, PT, R6, UR15, !P0 ;  /* 0x0000000f06007c0c */ /* 0x000fe4000c741270 */
        /* <DEDUP_REMOVED lines=9> */
[----:B--2---:R-:W-:Y:S01]  /*8620*/  VIADD R4, R0, 0x17 ;  /* 0x0000001700047836 */ /* 0x004fe20000000000 */
        /* <DEDUP_REMOVED lines=87> */
[C---:B0-----:R-:W-:Y:S01]  /*8ba0*/  LEA.HI.X.SX32 R11, R12.reuse, R3, 0x1, P6 ;  /* 0x000000030c0b7211 */ /* 0x041fe200030f0eff */
[----:B------:R-:W-:Y:S01]  /*8bb0*/  VIADD R12, R12, UR11 ;  /* 0x0000000b0c0c7c36 */ /* 0x000fe20008000000 */
[----:B------:R-:W-:-:S03]  /*8bc0*/  PRMT R9, R32, 0x7632, R9 ;  /* 0x0000763220097816 */ /* 0x000fc60000000009 */
[C---:B------:R-:W-:Y:S01]  /*8bd0*/  VIADD R13, R12.reuse, UR11 ;  /* 0x0000000b0c0d7c36 */ /* 0x040fe20008000000 */
[-C--:B------:R-:W-:Y:S01]  /*8be0*/  LEA R6, P6, R12, R2.reuse, 0x1 ;  /* 0x000000020c067211 */ /* 0x080fe200078c08ff */
[----:B------:R0:W-:Y:S01]  /*8bf0*/  @P3 STG.E.U16 desc[UR22][R10.64], R9 ;  /* 0x000000090a003986 */ /* 0x0001e2000c101516 */
[----:B------:R-:W-:Y:S01]  /*8c00*/  ISETP.LT.AND P3, PT, R7, UR15, !P0 ;  /* 0x0000000f07007c0c */ /* 0x000fe2000c761270 */
[----:B--2---:R-:W-:Y:S01]  /*8c10*/  VIADD R4, R0, 0x23 ;  /* 0x0000002300047836 */ /* 0x004fe20000000000 */
[----:B------:R-:W-:Y:S01]  /*8c20*/  LEA.HI.X.SX32 R7, R12, R3, 0x1, P6 ;  /* 0x000000030c077211 */ /* 0x000fe200030f0eff */
[----:B------:R-:W-:Y:S01]  /*8c30*/  VIADD R5, R0, 0x24 ;  /* 0x0000002400057836 */ /* 0x000fe20000000000 */
[----:B------:R-:W-:-:S03]  /*8c40*/  LEA R8, P6, R13, R2, 0x1 ;  /* 0x000000020d087211 */ /* 0x000fc600078c08ff */
[----:B------:R2:W-:Y:S01]  /*8c50*/  @P5 STG.E.U16 desc[UR22][R6.64], R34 ;  /* 0x0000002206005986 */ /* 0x0005e2000c101516 */
[----:B------:R-:W-:Y:S02]  /*8c60*/  ISETP.LT.AND P5, PT, R4, UR15, !P0 ;  /* 0x0000000f04007c0c */ /* 0x000fe4000c7a1270 */
[C---:B0-----:R-:W-:Y:S01]  /*8c70*/  LEA.HI.X.SX32 R9, R13.reuse, R3, 0x1, P6 ;  /* 0x000000030d097211 */ /* 0x041fe200030f0eff */
[----:B------:R-:W-:Y:S01]  /*8c80*/  VIADD R13, R13, UR11 ;  /* 0x0000000b0d0d7c36 */ /* 0x000fe20008000000 */
[----:B------:R-:W-:-:S03]  /*8c90*/  PRMT R11, R34, 0x7632, R11 ;  /* 0x00007632220b7816 */ /* 0x000fc6000000000b */
[C---:B------:R-:W-:Y:S01]  /*8ca0*/  VIADD R12, R13.reuse, UR11 ;  /* 0x0000000b0d0c7c36 */ /* 0x040fe20008000000 */
[-C--:B------:R-:W-:Y:S01]  /*8cb0*/  LEA R4, P6, R13, R2.reuse, 0x1 ;  /* 0x000000020d047211 */ /* 0x080fe200078c08ff */
[----:B------:R0:W-:Y:S01]  /*8cc0*/  @P2 STG.E.U16 desc[UR22][R8.64], R11 ;  /* 0x0000000b08002986 */ /* 0x0001e2000c101516 */
[----:B------:R-:W-:Y:S01]  /*8cd0*/  ISETP.LT.AND P2, PT, R5, UR15, !P0 ;  /* 0x0000000f05007c0c */ /* 0x000fe2000c741270 */
[C---:B--2---:R-:W-:Y:S01]  /*8ce0*/  VIADD R6, R0.reuse, 0x25 ;  /* 0x0000002500067836 */ /* 0x044fe20000000000 */
        /* <DEDUP_REMOVED lines=121> */
[CC--:B0-----:R-:W-:Y:S01]  /*9480*/  LEA.HI.X.SX32 R9, R13.reuse, R3.reuse, 0x1, P6 ;  /* 0x000000030d097211 */ /* 0x0c1fe200030f0eff */
[----:B------:R-:W-:Y:S01]  /*9490*/  VIADD R13, R13, UR11 ;  /* 0x0000000b0d0d7c36 */ /* 0x000fe20008000000 */
[----:B------:R-:W-:Y:S02]  /*94a0*/  PRMT R11, R54, 0x7632, R11 ;  /* 0x00007632360b7816 */ /* 0x000fe4000000000b */
[----:B------:R-:W-:Y:S01]  /*94b0*/  ISETP.LT.AND P6, PT, R4, UR15, !P0 ;  /* 0x0000000f04007c0c */ /* 0x000fe2000c7c1270 */
        /* <DEDUP_REMOVED lines=8> */
[----:B------:R-:W-:Y:S01]  /*9540*/  PRMT R7, R56, 0x7632, R7 ;  /* 0x0000763238077816 */ /* 0x000fe20000000007 */
[----:B------:R-:W-:Y:S01]  /*9550*/  @P1 STG.E.U16 desc[UR22][R4.64], R56 ;  /* 0x0000003804001986 */ /* 0x000fe2000c101516 */
[----:B------:R-:W-:Y:S02]  /*9560*/  ISETP.LT.AND P1, PT, R6, UR15, !P0 ;  /* 0x0000000f06007c0c */ /* 0x000fe4000c721270 */
[C---:B0-----:R-:W-:Y:S01]  /*9570*/  LEA.HI.X.SX32 R11, R12.reuse, R3, 0x1, P5 ;  /* 0x000000030c0b7211 */ /* 0x041fe200028f0eff */
[----:B------:R-:W-:Y:S02]  /*9580*/  VIADD R12, R12, UR11 ;  /* 0x0000000b0c0c7c36 */ /* 0x000fe40008000000 */
[----:B------:R-:W-:Y:S02]  /*9590*/  VIADD R9, R0, 0x3a ;  /* 0x0000003a00097836 */ /* 0x000fe40000000000 */
[----:B------:R0:W-:Y:S01]  /*95a0*/  @P4 STG.E.U16 desc[UR22][R10.64], R7 ;  /* 0x000000070a004986 */ /* 0x0001e2000c101516 */
[----:B------:R-:W-:Y:S01]  /*95b0*/  LEA R6, P4, R12, R2, 0x1 ;  /* 0x000000020c067211 */ /* 0x000fe200078808ff */
[----:B------:R-:W-:Y:S01]  /*95c0*/  VIADD R8, R0, 0x3b ;  /* 0x0000003b00087836 */ /* 0x000fe20000000000 */
[----:B------:R-:W-:-:S02]  /*95d0*/  ISETP.LT.AND P5, PT, R9, UR15, !P0 ;  /* 0x0000000f09007c0c */ /* 0x000fc4000c7a1270 */
[C---:B0-----:R-:W-:Y:S01]  /*95e0*/  LEA.HI.X.SX32 R7, R12.reuse, R3, 0x1, P4 ;  /* 0x000000030c077211 */ /* 0x041fe200020f0eff */
[----:B------:R-:W-:Y:S01]  /*95f0*/  VIADD R12, R12, UR11 ;  /* 0x0000000b0c0c7c36 */ /* 0x000fe20008000000 */
[----:B------:R-:W-:Y:S01]  /*9600*/  ISETP.LT.AND P4, PT, R8, UR15, !P0 ;  /* 0x0000000f08007c0c */ /* 0x000fe2000c781270 */
[----:B------:R-:W-:Y:S02]  /*9610*/  VIADD R11, R0, 0x3c ;  /* 0x0000003c000b7836 */ /* 0x000fe40000000000 */
[----:B------:R0:W-:Y:S01]  /*9620*/  @P3 STG.E.U16 desc[UR22][R6.64], R58 ;  /* 0x0000003a06003986 */ /* 0x0001e2000c101516 */
[C---:B------:R-:W-:Y:S01]  /*9630*/  LEA R4, P3, R12.reuse, R2, 0x1 ;  /* 0x000000020c047211 */ /* 0x040fe200078608ff */
[----:B------:R-:W-:-:S03]  /*9640*/  VIADD R9, R12, UR11 ;  /* 0x0000000b0c097c36 */ /* 0x000fc60008000000 */
[----:B------:R-:W-:Y:S01]  /*9650*/  LEA.HI.X.SX32 R5, R12, R3, 0x1, P3 ;  /* 0x000000030c057211 */ /* 0x000fe200018f0eff */
[C---:B------:R-:W-:Y:S01]  /*9660*/  VIADD R10, R9.reuse, UR11 ;  /* 0x0000000b090a7c36 */ /* 0x040fe20008000000 */
[----:B------:R-:W-:-:S04]  /*9670*/  LEA R8, P3, R9, R2, 0x1 ;  /* 0x0000000209087211 */ /* 0x000fc800078608ff */
[----:B------:R-:W-:Y:S02]  /*9680*/  LEA.HI.X.SX32 R9, R9, R3, 0x1, P3 ;  /* 0x0000000309097211 */ /* 0x000fe400018f0eff */
[----:B0-----:R-:W-:Y:S02]  /*9690*/  PRMT R7, R58, 0x7632, R7 ;  /* 0x000076323a077816 */ /* 0x001fe40000000007 */
[----:B------:R-:W-:Y:S01]  /*96a0*/  ISETP.LT.AND P3, PT, R11, UR15, !P0 ;  /* 0x0000000f0b007c0c */ /* 0x000fe2000c761270 */
[C---:B------:R-:W-:Y:S02]  /*96b0*/  VIADD R11, R10.reuse, UR11 ;  /* 0x0000000b0a0b7c36 */ /* 0x040fe40008000000 */
[----:B------:R0:W-:Y:S01]  /*96c0*/  @P6 STG.E.U16 desc[UR22][R4.64], R7 ;  /* 0x0000000704006986 */ /* 0x0001e2000c101516 */
[----:B------:R-:W-:Y:S01]  /*96d0*/  LEA R6, P6, R10, R2, 0x1 ;  /* 0x000000020a067211 */ /* 0x000fe200078c08ff */
[----:B------:R-:W-:Y:S02]  /*96e0*/  VIADD R12, R11, UR11 ;  /* 0x0000000b0b0c7c36 */ /* 0x000fe40008000000 */
[----:B------:R2:W-:Y:S01]  /*96f0*/  @P2 STG.E.U16 desc[UR22][R8.64], R60 ;  /* 0x0000003c08002986 */ /* 0x0005e2000c101516 */
[----:B------:R-:W-:Y:S01]  /*9700*/  ISETP.LT.AND P2, PT, R13, UR15, !P0 ;  /* 0x0000000f0d007c0c */ /* 0x000fe2000c741270 */
[----:B------:R-:W-:-:S04]  /*9710*/  VIADD R13, R12, UR11 ;  /* 0x0000000b0c0d7c36 */ /* 0x000fc80008000000 */
[----:B------:R-:W-:Y:S01]  /*9720*/  VIADD R14, R13, UR11 ;  /* 0x0000000b0d0e7c36 */ /* 0x000fe20008000000 */
[----:B0-----:R-:W-:Y:S02]  /*9730*/  LEA.HI.X.SX32 R7, R10, R3, 0x1, P6 ;  /* 0x000000030a077211 */ /* 0x001fe400030f0eff */
[----:B------:R-:W-:Y:S01]  /*9740*/  PRMT R5, R60, 0x7632, R5 ;  /* 0x000076323c057816 */ /* 0x000fe20000000005 */
[----:B------:R-:W-:Y:S01]  /*9750*/  VIADD R15, R14, UR11 ;  /* 0x0000000b0e0f7c36 */ /* 0x000fe20008000000 */
[----:B------:R-:W-:-:S03]  /*9760*/  LEA R10, P6, R11, R2, 0x1 ;  /* 0x000000020b0a7211 */ /* 0x000fc600078c08ff */
[----:B------:R0:W-:Y:S01]  /*9770*/  @P1 STG.E.U16 desc[UR22][R6.64], R5 ;  /* 0x0000000506001986 */ /* 0x0001e2000c101516 */
[-C--:B------:R-:W-:Y:S02]  /*9780*/  LEA.HI.X.SX32 R11, R11, R3.reuse, 0x1, P6 ;  /* 0x000000030b0b7211 */ /* 0x080fe400030f0eff */
[CC--:B------:R-:W-:Y:S02]  /*9790*/  LEA R4, P1, R12.reuse, R2.reuse, 0x1 ;  /* 0x000000020c047211 */ /* 0x0c0fe400078208ff */
[CC--:B--2---:R-:W-:Y:S01]  /*97a0*/  LEA R8, P6, R13.reuse, R2.reuse, 0x1 ;  /* 0x000000020d087211 */ /* 0x0c4fe200078c08ff */
[----:B------:R-:W-:Y:S03]  /*97b0*/  @P5 STG.E.U16 desc[UR22][R10.64], R62 ;  /* 0x0000003e0a005986 */ /* 0x000fe6000c101516 */
[-C--:B------:R-:W-:Y:S02]  /*97c0*/  LEA.HI.X.SX32 R9, R13, R3.reuse, 0x1, P6 ;  /* 0x000000030d097211 */ /* 0x080fe400030f0eff */
[----:B0-----:R-:W-:Y:S01]  /*97d0*/  LEA.HI.X.SX32 R5, R12, R3, 0x1, P1 ;  /* 0x000000030c057211 */ /* 0x001fe200008f0eff */
[----:B------:R-:W-:Y:S01]  /*97e0*/  VIADD R7, R0, 0x3f ;  /* 0x0000003f00077836 */ /* 0x000fe20000000000 */
[----:B------:R-:W-:Y:S01]  /*97f0*/  LEA R12, P6, R14, R2, 0x1 ;  /* 0x000000020e0c7211 */ /* 0x000fe200078c08ff */
[----:B------:R-:W-:Y:S01]  /*9800*/  VIADD R0, R15, UR11 ;  /* 0x0000000b0f007c36 */ /* 0x000fe20008000000 */
[----:B------:R-:W-:-:S02]  /*9810*/  ISETP.LT.AND P1, PT, R16, UR15, !P0 ;  /* 0x0000000f10007c0c */ /* 0x000fc4000c721270 */
[-C--:B------:R-:W-:Y:S02]  /*9820*/  LEA.HI.X.SX32 R13, R14, R3.reuse, 0x1, P6 ;  /* 0x000000030e0d7211 */ /* 0x080fe400030f0eff */
[-C--:B------:R-:W-:Y:S02]  /*9830*/  LEA R6, P6, R15, R2.reuse, 0x1 ;  /* 0x000000020f067211 */ /* 0x080fe400078c08ff */
[----:B------:R-:W-:Y:S02]  /*9840*/  ISETP.LT.AND P0, PT, R7, UR15, !P0 ;  /* 0x0000000f07007c0c */ /* 0x000fe4000c701270 */
[----:B------:R-:W-:Y:S02]  /*9850*/  LEA.HI.X.SX32 R7, R15, R3, 0x1, P6 ;  /* 0x000000030f077211 */ /* 0x000fe400030f0eff */
[----:B------:R-:W-:-:S04]  /*9860*/  LEA R2, P6, R0, R2, 0x1 ;  /* 0x0000000200027211 */ /* 0x000fc800078c08ff */
[----:B------:R-:W-:Y:S02]  /*9870*/  LEA.HI.X.SX32 R3, R0, R3, 0x1, P6 ;  /* 0x0000000300037211 */ /* 0x000fe400030f0eff */
[----:B------:R-:W-:-:S05]  /*9880*/  PRMT R0, R62, 0x7632, R0 ;  /* 0x000076323e007816 */ /* 0x000fca0000000000 */
[----:B------:R0:W-:Y:S04]  /*9890*/  @P4 STG.E.U16 desc[UR22][R4.64], R0 ;  /* 0x0000000004004986 */ /* 0x0001e8000c101516 */
[----:B------:R2:W-:Y:S01]  /*98a0*/  @P3 STG.E.U16 desc[UR22][R8.64], R64 ;  /* 0x0000004008003986 */ /* 0x0005e2000c101516 */
[----:B0-----:R-:W-:Y:S02]  /*98b0*/  PRMT R5, R64, 0x7632, R5 ;  /* 0x0000763240057816 */ /* 0x001fe40000000005 */
[----:B--2---:R-:W-:-:S03]  /*98c0*/  PRMT R9, R66, 0x7632, R9 ;  /* 0x0000763242097816 */ /* 0x004fc60000000009 */
[----:B------:R0:W-:Y:S04]  /*98d0*/  @P2 STG.E.U16 desc[UR22][R12.64], R5 ;  /* 0x000000050c002986 */ /* 0x0001e8000c101516 */
[----:B------:R0:W-:Y:S04]  /*98e0*/  @P1 STG.E.U16 desc[UR22][R6.64], R66 ;  /* 0x0000004206001986 */ /* 0x0001e8000c101516 */
[----:B------:R0:W-:Y:S01]  /*98f0*/  @P0 STG.E.U16 desc[UR22][R2.64], R9 ;  /* 0x0000000902000986 */ /* 0x0001e2000c101516 */
[----:B-1----:R-:W-:Y:S06]  /*9900*/  BAR.SYNC.DEFER_BLOCKING 0x0 ;  /* 0x0000000000007b1d */ /* 0x002fec0000010000 */
[----:B------:R-:W-:Y:S05]  /*9910*/  BRA.U UP0, `(.L_x_14) ;  /* 0x0000000100a07547 */ /* 0x000fea000b800000 */
[----:B------:R-:W1:Y:S01]  /*9920*/  S2UR UR5, SR_CgaCtaId ;  /* 0x00000000000579c3 */ /* 0x000e620000008800 */
[----:B------:R-:W-:Y:S01]  /*9930*/  NOP ;  /* 0x0000000000007918 */ /* 0x000fe20000000000 */
[----:B------:R-:W-:Y:S01]  /*9940*/  UMOV UR4, 0x50 ;  /* 0x0000005000047882 */ /* 0x000fe20000000000 */
[----:B------:R-:W-:Y:S02]  /*9950*/  IMAD.U32 R0, RZ, RZ, UR8 ;  /* 0x00000008ff007e24 */ /* 0x000fe4000f8e00ff */
[----:B0-----:R-:W-:Y:S02]  /*9960*/  IMAD.MOV.U32 R3, RZ, RZ, 0xff ;  /* 0x000000ffff037424 */ /* 0x001fe400078e00ff */
[----:B------:R-:W-:Y:S01]  /*9970*/  IMAD.MOV.U32 R7, RZ, RZ, 0x1 ;  /* 0x00000001ff077424 */ /* 0x000fe200078e00ff */
[----:B------:R-:W-:-:S04]  /*9980*/  LOP3.LUT R0, R0, 0xffff, RZ, 0xc0, !PT ;  /* 0x0000ffff00007812 */ /* 0x000fc800078ec0ff */
[----:B------:R-:W-:-:S05]  /*9990*/  SHF.R.U32.HI R0, RZ, 0x5, R0 ;  /* 0x00000005ff007819 */ /* 0x000fca0000011600 */
[----:B------:R-:W-:Y:S01]  /*99a0*/  VIADD R2, R0, 0x10 ;  /* 0x0000001000027836 */ /* 0x000fe20000000000 */
[----:B------:R-:W-:Y:S01]  /*99b0*/  SHF.L.U32 R0, R3, R0, RZ ;  /* 0x0000000003007219 */ /* 0x000fe200000006ff */
[----:B-1----:R-:W-:-:S03]  /*99c0*/  ULEA UR6, UR5, UR4, 0x18 ;  /* 0x0000000405067291 */ /* 0x002fc6000f8ec0ff */
[----:B------:R-:W-:-:S04]  /*99d0*/  SHF.L.U32 R3, R7, R2, RZ ;  /* 0x0000000207037219 */ /* 0x000fc800000006ff */
[----:B------:R-:W-:Y:S02]  /*99e0*/  LOP3.LUT R0, R3, R0, RZ, 0xfc, !PT ;  /* 0x0000000003007212 */ /* 0x000fe400078efcff */
[----:B------:R-:W0:Y:S02]  /*99f0*/  LDS R5, [UR6] ;  /* 0x00000006ff057984 */ /* 0x000e240008000800 */
[C---:B------:R-:W-:Y:S02]  /*9a00*/  LOP3.LUT R2, R0.reuse, 0xffff, RZ, 0xc0, !PT ;  /* 0x0000ffff00027812 */ /* 0x040fe400078ec0ff */
[----:B0-----:R-:W-:-:S04]  /*9a10*/  LOP3.LUT R3, R0, 0xffff, R5, 0x80, !PT ;  /* 0x0000ffff00037812 */ /* 0x001fc800078e8005 */
[----:B------:R-:W-:-:S13]  /*9a20*/  ISETP.NE.AND P0, PT, R3, R2, PT ;  /* 0x000000020300720c */ /* 0x000fda0003f05270 */
[----:B------:R-:W-:Y:S05]  /*9a30*/  @P0 BRA `(.L_x_15) ;  /* 0x0000000000500947 */ /* 0x000fea0003800000 */
[----:B------:R-:W-:Y:S02]  /*9a40*/  SHF.R.U32.HI R5, RZ, 0x10, R5 ;  /* 0x00000010ff057819 */ /* 0x000fe40000011605 */
[----:B------:R-:W-:-:S04]  /*9a50*/  SHF.R.U32.HI R2, RZ, 0x10, R0 ;  /* 0x00000010ff027819 */ /* 0x000fc80000011600 */
[----:B------:R-:W-:-:S04]  /*9a60*/  LOP3.LUT R5, R5, R2, RZ, 0xc0, !PT ;  /* 0x0000000205057212 */ /* 0x000fc800078ec0ff */
[----:B------:R-:W-:-:S13]  /*9a70*/  ISETP.NE.AND P0, PT, R5, R2, PT ;  /* 0x000000020500720c */ /* 0x000fda0003f05270 */
[----:B------:R-:W-:Y:S05]  /*9a80*/  @P0 BRA `(.L_x_16) ;  /* 0x0000000000300947 */ /* 0x000fea0003800000 */
[----:B------:R-:W-:Y:S01]  /*9a90*/  R2UR UR4, R0 ;  /* 0x00000000000472ca */ /* 0x000fe200000e0000 */
[----:B------:R-:W-:Y:S01]  /*9aa0*/  VOTEU.ANY UR5, UPT, PT ;  /* 0x0000000000057886 */ /* 0x000fe200038e0100 */
[----:B------:R-:W0:Y:S01]  /*9ab0*/  S2R R0, SR_LANEID ;  /* 0x0000000000007919 */ /* 0x000e220000000000 */
[----:B------:R-:W-:-:S10]  /*9ac0*/  UFLO.U32 UR5, UR5 ;  /* 0x00000005000572bd */ /* 0x000fd400080e0000 */
[----:B------:R-:W-:-:S06]  /*9ad0*/  ULOP3.LUT UR4, URZ, UR4, URZ, 0x33, !UPT ;  /* 0x00000004ff047292 */ /* 0x000fcc000f8e33ff */
[----:B------:R-:W-:-:S04]  /*9ae0*/  IMAD.U32 R2, RZ, RZ, UR4 ;  /* 0x00000004ff027e24 */ /* 0x000fc8000f8e00ff */
[----:B------:R-:W1:Y:S02]  /*9af0*/  REDUX UR7, R2 ;  /* 0x00000000020773c4 */ /* 0x000e640000000000 */
[----:B------:R2:W-:Y:S01]  /*9b00*/  UTCATOMSWS.AND URZ, UR4 ;  /* 0x0000000400ff79e3 */ /* 0x0005e20008000000 */
[----:B0-----:R-:W-:Y:S01]  /*9b10*/  ISETP.EQ.U32.AND P0, PT, R0, UR5, PT ;  /* 0x0000000500007c0c */ /* 0x001fe2000bf02070 */
[----:B-1----:R-:W-:-:S12]  /*9b20*/  IMAD.U32 R0, RZ, RZ, UR7 ;  /* 0x00000007ff007e24 */ /* 0x002fd8000f8e00ff */
[----:B------:R2:W-:Y:S01]  /*9b30*/  @P0 ATOMS.AND RZ, [UR6], R0 ;  /* 0x00000000ffff098c */ /* 0x0005e2000a800006 */
[----:B------:R-:W-:Y:S05]  /*9b40*/  BRA `(.L_x_14) ;  /* 0x0000000000147947 */ /* 0x000fea0003800000 */
.L_x_16:
[----:B------:R-:W-:-:S07]  /*9b50*/  MOV R2, 0x9b70 ;  /* 0x00009b7000027802 */ /* 0x000fce0000000f00 */
[----:B------:R-:W-:Y:S05]  /*9b60*/  CALL.REL.NOINC `($__internal_0_$__cuda_sm10x_tcgen05_guardrail_trap_col_being_dealloced_not_returned_by_alloc) ;  /* 0x00000000002c7944 */ /* 0x000fea0003c00000 */
[----:B------:R-:W-:Y:S05]  /*9b70*/  BRA `(.L_x_14) ;  /* 0x0000000000087947 */ /* 0x000fea0003800000 */
.L_x_15:
[----:B------:R-:W-:-:S07]  /*9b80*/  MOV R2, 0x9ba0 ;  /* 0x00009ba000027802 */ /* 0x000fce0000000f00 */
[----:B------:R-:W-:Y:S05]  /*9b90*/  CALL.REL.NOINC `($__internal_2_$__cuda_sm10x_tcgen05_guardrail_trap_unallocated_columns_being_dealloced) ;  /* 0x0000000000387944 */ /* 0x000fea0003c00000 */
.L_x_14:
[----:B------:R-:W-:Y:S01]  /*9ba0*/  NOP ;  /* 0x0000000000007918 */ /* 0x000fe20000000000 */
[----:B--2---:R-:W-:Y:S05]  /*9bb0*/  EXIT ;  /* 0x000000000000794d */ /* 0x004fea0003800000 */
.L_x_9:
[----:B------:R-:W0:Y:S02]  /*9bc0*/  SYNCS.PHASECHK.TRANS64.TRYWAIT P2, [UR6], R6 ;  /* 0x00000006ff0075a7 */ /* 0x000e240008041106 */
[----:B0-----:R-:W-:Y:S05]  /*9bd0*/  @!P2 BRA `(.L_x_9) ;  /* 0xfffffffc00f8a947 */ /* 0x001fea000383ffff */
[----:B------:R-:W-:Y:S05]  /*9be0*/  BRA `(.L_x_17) ;  /* 0xffffffd400847947 */ /* 0x000fea000383ffff */
.L_x_13:
[----:B------:R-:W1:Y:S02]  /*9bf0*/  SYNCS.PHASECHK.TRANS64.TRYWAIT P0, [UR6], R3 ;  /* 0x00000003ff0075a7 */ /* 0x000e640008001106 */
[----:B-1----:R-:W-:Y:S05]  /*9c00*/  @!P0 BRA `(.L_x_13) ;  /* 0xfffffffc00f88947 */ /* 0x002fea000383ffff */
[----:B------:R-:W-:Y:S05]  /*9c10*/  BRA `(.L_x_12) ;  /* 0xffffffe000147947 */ /* 0x000fea000383ffff */
        .weak           $__internal_0_$__cuda_sm10x_tcgen05_guardrail_trap_col_being_dealloced_not_returned_by_alloc
        .type           $__internal_0_$__cuda_sm10x_tcgen05_guardrail_trap_col_being_dealloced_not_returned_by_alloc,@function
        .size           $__internal_0_$__cuda_sm10x_tcgen05_guardrail_trap_col_being_dealloced_not_returned_by_alloc,($__internal_1_$__cuda_sm10x_tcgen05_guardrail_trap_phase_invalid_during_alloc - $__internal_0_$__cuda_sm10x_tcgen05_guardrail_trap_col_being_dealloced_not_returned_by_alloc)
$__internal_0_$__cuda_sm10x_tcgen05_guardrail_trap_col_being_dealloced_not_returned_by_alloc:
[----:B------:R-:W-:Y:S05]  /*9c20*/  BPT.TRAP 0x1 ;  /* 0x000000040000795c */ /* 0x000fea0000300000 */
[----:B------:R-:W-:-:S04]  /*9c30*/  IMAD.MOV.U32 R3, RZ, RZ, 0x0 ;  /* 0x00000000ff037424 */ /* 0x000fc800078e00ff */
[----:B------:R-:W-:Y:S05]  /*9c40*/  RET.REL.NODEC R2 `(matmul_kernel) ;  /* 0xffffff6002ec7950 */ /* 0x000fea0003c3ffff */
        .weak           $__internal_1_$__cuda_sm10x_tcgen05_guardrail_trap_phase_invalid_during_alloc
        .type           $__internal_1_$__cuda_sm10x_tcgen05_guardrail_trap_phase_invalid_during_alloc,@function
        .size           $__internal_1_$__cuda_sm10x_tcgen05_guardrail_trap_phase_invalid_during_alloc,($__internal_2_$__cuda_sm10x_tcgen05_guardrail_trap_unallocated_columns_being_dealloced - $__internal_1_$__cuda_sm10x_tcgen05_guardrail_trap_phase_invalid_during_alloc)
$__internal_1_$__cuda_sm10x_tcgen05_guardrail_trap_phase_invalid_during_alloc:
[----:B------:R-:W-:Y:S05]  /*9c50*/  BPT.TRAP 0x1 ;  /* 0x000000040000795c */ /* 0x000fea0000300000 */
[----:B------:R-:W-:-:S04]  /*9c60*/  IMAD.MOV.U32 R5, RZ, RZ, 0x0 ;  /* 0x00000000ff057424 */ /* 0x000fc800078e00ff */
[----:B------:R-:W-:Y:S05]  /*9c70*/  RET.REL.NODEC R4 `(matmul_kernel) ;  /* 0xffffff6004e07950 */ /* 0x000fea0003c3ffff */
        .weak           $__internal_2_$__cuda_sm10x_tcgen05_guardrail_trap_unallocated_columns_being_dealloced
        .type           $__internal_2_$__cuda_sm10x_tcgen05_guardrail_trap_unallocated_columns_being_dealloced,@function
        .size           $__internal_2_$__cuda_sm10x_tcgen05_guardrail_trap_unallocated_columns_being_dealloced,(.L_x_21 - $__internal_2_$__cuda_sm10x_tcgen05_guardrail_trap_unallocated_columns_being_dealloced)
$__internal_2_$__cuda_sm10x_tcgen05_guardrail_trap_unallocated_columns_being_dealloced:
[----:B------:R-:W-:Y:S05]  /*9c80*/  BPT.TRAP 0x1 ;  /* 0x000000040000795c */ /* 0x000fea0000300000 */
[----:B------:R-:W-:-:S04]  /*9c90*/  IMAD.MOV.U32 R3, RZ, RZ, 0x0 ;  /* 0x00000000ff037424 */ /* 0x000fc800078e00ff */
[----:B------:R-:W-:Y:S05]  /*9ca0*/  RET.REL.NODEC R2 `(matmul_kernel) ;  /* 0xffffff6002d47950 */ /* 0x000fea0003c3ffff */
.L_x_18:
[----:B------:R-:W-:-:S00]  /*9cb0*/  BRA `(.L_x_18) ;  /* 0xfffffffc00fc7947 */ /* 0x000fc0000383ffff */
[----:B------:R-:W-:-:S00]  /*9cc0*/  NOP ;  /* 0x0000000000007918 */ /* 0x000fc00000000000 */
        /* <DEDUP_REMOVED lines=11> */
.L_x_21:


//--------------------- .nv.shared.matmul_kernel  --------------------------
	.section	.nv.shared.matmul_kernel,"aw",@nobits
	.sectionflags	@""
	.align	16
	.zero		1024


//--------------------- .nv.shared.reserved.0     --------------------------
	.section	.nv.shared.reserved.0,"aw",@nobits
	.align	8
	.weak		__nv_reservedSMEM_offset_0_alias
	.size		__nv_reservedSMEM_offset_0_alias, 0, 64
	.other		__nv_reservedSMEM_offset_0_alias,@"STO_CUDA_RESERVED_SHARED STV_DEFAULT"
__nv_reservedSMEM_offset_0_alias:
	.zero		0
.nv.shared.reserved.0:
	.zero		64
	.weak		__nv_reservedSMEM_allocation_phase
	.type		__nv_reservedSMEM_allocation_phase,@object
	.size		__nv_reservedSMEM_allocation_phase,(.L_0 - __nv_reservedSMEM_allocation_phase)
__nv_reservedSMEM_allocation_phase:
	.zero		1
.L_0:
	.zero		7
	.weak		__nv_reservedSMEM_devtool_atexit_pc
	.type		__nv_reservedSMEM_devtool_atexit_pc,@object
	.size		__nv_reservedSMEM_devtool_atexit_pc,(__nv_reservedSMEM_allocation_mask - __nv_reservedSMEM_devtool_atexit_pc)
__nv_reservedSMEM_devtool_atexit_pc:
	.zero		8
	.weak		__nv_reservedSMEM_allocation_mask
	.type		__nv_reservedSMEM_allocation_mask,@object
	.size		__nv_reservedSMEM_allocation_mask,(.L_2 - __nv_reservedSMEM_allocation_mask)
__nv_reservedSMEM_allocation_mask:
	.zero		4
.L_2:


//--------------------- .nv.constant0.matmul_kernel --------------------------
	.section	.nv.constant0.matmul_kernel,"a",@progbits
	.sectionflags	@""
	.align	4
.nv.constant0.matmul_kernel:
	.zero		976


//--------------------- SYMBOLS --------------------------

	.type		.nv.reservedSmem.offset0,@object
	.size		.nv.reservedSmem.offset0,0x4
	.type		.nv.reservedSmem.cap,@object
	.size		.nv.reservedSmem.cap,0x4
